	.target	sm_86

	.elftype	@"ET_EXEC"


//--------------------- .note.nv.tkinfo           --------------------------
	.section	.note.nv.tkinfo,"",@"SHT_NOTE"
	.sectionflags	@"SHF_NOTE_NV_TKINFO"
	.tkinfo
        /*0018*/ 	.word	0x00000002
        /*0030*/ 	.string	""
        /*0030*/ 	.string	"ptxas"
        /*0030*/ 	.string	"Cuda compilation tools, release 13.1, V13.1.80"
        /*0030*/ 	.string	"Build cuda_13.1.r13.1/compiler.36836380_0"
        /*0030*/ 	.string	"-v  -arch sm_86 "



//--------------------- .note.nv.cuinfo           --------------------------
	.section	.note.nv.cuinfo,"",@"SHT_NOTE"
	.sectionflags	@"SHF_NOTE_NV_CUINFO"
        /*0018*/ 	.short	0x0002
        /*001a*/ 	.short	0x0050
        /*001c*/ 	.short	0x0083
	.zero		2


//--------------------- .nv.info                  --------------------------
	.section	.nv.info,"",@"SHT_CUDA_INFO"
	.align	4


	//----- nvinfo : EIATTR_REGCOUNT
	.align		4
        /*0000*/ 	.byte	0x04, 0x2f
        /*0002*/ 	.short	(.L_1 - .L_0)
	.align		4
.L_0:
        /*0004*/ 	.word	index@(gemm_mma_kernel)
        /*0008*/ 	.word	0x00000074


	//----- nvinfo : EIATTR_FRAME_SIZE
	.align		4
.L_1:
        /*000c*/ 	.byte	0x04, 0x11
        /*000e*/ 	.short	(.L_3 - .L_2)
	.align		4
.L_2:
        /*0010*/ 	.word	index@(gemm_mma_kernel)
        /*0014*/ 	.word	0x00000000


	//----- nvinfo : EIATTR_MIN_STACK_SIZE
	.align		4
.L_3:
        /*0018*/ 	.byte	0x04, 0x12
        /*001a*/ 	.short	(.L_5 - .L_4)
	.align		4
.L_4:
        /*001c*/ 	.word	index@(gemm_mma_kernel)
        /*0020*/ 	.word	0x00000000
.L_5:


//--------------------- .nv.info.gemm_mma_kernel  --------------------------
	.section	.nv.info.gemm_mma_kernel,"",@"SHT_CUDA_INFO"
	.sectionflags	@""
	.align	4


	//----- nvinfo : EIATTR_CUDA_API_VERSION
	.align		4
        /*0000*/ 	.byte	0x04, 0x37
        /*0002*/ 	.short	(.L_7 - .L_6)
.L_6:
        /*0004*/ 	.word	0x00000083


	//----- nvinfo : EIATTR_SW2861232_WAR
	.align		4
.L_7:
        /*0008*/ 	.byte	0x01, 0x35
	.zero		2


	//----- nvinfo : EIATTR_PARAM_CBANK
	.align		4
        /*000c*/ 	.byte	0x04, 0x0a
        /*000e*/ 	.short	(.L_9 - .L_8)
	.align		4
.L_8:
        /*0010*/ 	.word	index@(.nv.constant0.gemm_mma_kernel)
        /*0014*/ 	.short	0x0160
        /*0016*/ 	.short	0x0024


	//----- nvinfo : EIATTR_CBANK_PARAM_SIZE
	.align		4
.L_9:
        /*0018*/ 	.byte	0x03, 0x19
        /*001a*/ 	.short	0x0024


	//----- nvinfo : EIATTR_KPARAM_INFO
	.align		4
        /*001c*/ 	.byte	0x04, 0x17
        /*001e*/ 	.short	(.L_11 - .L_10)
.L_10:
        /*0020*/ 	.word	0x00000000
        /*0024*/ 	.short	0x0005
        /*0026*/ 	.short	0x0020
        /*0028*/ 	.byte	0x00, 0xf0, 0x11, 0x00


	//----- nvinfo : EIATTR_KPARAM_INFO
	.align		4
.L_11:
        /*002c*/ 	.byte	0x04, 0x17
        /*002e*/ 	.short	(.L_13 - .L_12)
.L_12:
        /*0030*/ 	.word	0x00000000
        /*0034*/ 	.short	0x0004
        /*0036*/ 	.short	0x001c
        /*0038*/ 	.byte	0x00, 0xf0, 0x11, 0x00


	//----- nvinfo : EIATTR_KPARAM_INFO
	.align		4
.L_13:
        /*003c*/ 	.byte	0x04, 0x17
        /*003e*/ 	.short	(.L_15 - .L_14)
.L_14:
        /*0040*/ 	.word	0x00000000
        /*0044*/ 	.short	0x0003
        /*0046*/ 	.short	0x0018
        /*0048*/ 	.byte	0x00, 0xf0, 0x11, 0x00


	//----- nvinfo : EIATTR_KPARAM_INFO
	.align		4
.L_15:
        /*004c*/ 	.byte	0x04, 0x17
        /*004e*/ 	.short	(.L_17 - .L_16)
.L_16:
        /*0050*/ 	.word	0x00000000
        /*0054*/ 	.short	0x0002
        /*0056*/ 	.short	0x0010
        /*0058*/ 	.byte	0x00, 0xf0, 0x21, 0x00


	//----- nvinfo : EIATTR_KPARAM_INFO
	.align		4
.L_17:
        /*005c*/ 	.byte	0x04, 0x17
        /*005e*/ 	.short	(.L_19 - .L_18)
.L_18:
        /*0060*/ 	.word	0x00000000
        /*0064*/ 	.short	0x0001
        /*0066*/ 	.short	0x0008
        /*0068*/ 	.byte	0x00, 0xf0, 0x21, 0x00


	//----- nvinfo : EIATTR_KPARAM_INFO
	.align		4
.L_19:
        /*006c*/ 	.byte	0x04, 0x17
        /*006e*/ 	.short	(.L_21 - .L_20)
.L_20:
        /*0070*/ 	.word	0x00000000
        /*0074*/ 	.short	0x0000
        /*0076*/ 	.short	0x0000
        /*0078*/ 	.byte	0x00, 0xf0, 0x21, 0x00


	//----- nvinfo : EIATTR_WMMA_USED
	.align		4
.L_21:
        /*007c*/ 	.byte	0x01, 0x2b
	.zero		2


	//----- nvinfo : EIATTR_MAXREG_COUNT
	.align		4
        /*0080*/ 	.byte	0x03, 0x1b
        /*0082*/ 	.short	0x0080


	//----- nvinfo : EIATTR_NUM_BARRIERS
	.align		4
        /*0084*/ 	.byte	0x02, 0x4c
        /*0086*/ 	.byte	0x01
	.zero		1


	//----- nvinfo : EIATTR_MERCURY_ISA_VERSION
	.align		4
        /*0088*/ 	.byte	0x03, 0x5f
        /*008a*/ 	.short	0x0000


	//----- nvinfo : EIATTR_EXIT_INSTR_OFFSETS
	.align		4
        /*008c*/ 	.byte	0x04, 0x1c
        /*008e*/ 	.short	(.L_23 - .L_22)


	//   ....[0]....
.L_22:
        /*0090*/ 	.word	0x00002940


	//   ....[1]....
        /*0094*/ 	.word	0x00003360


	//   ....[2]....
        /*0098*/ 	.word	0x000034a0


	//----- nvinfo : EIATTR_MAX_THREADS
	.align		4
.L_23:
        /*009c*/ 	.byte	0x04, 0x05
        /*009e*/ 	.short	(.L_25 - .L_24)
.L_24:
        /*00a0*/ 	.word	0x000001a0
        /*00a4*/ 	.word	0x00000001
        /*00a8*/ 	.word	0x00000001


	//----- nvinfo : EIATTR_CRS_STACK_SIZE
	.align		4
.L_25:
        /*00ac*/ 	.byte	0x04, 0x1e
        /*00ae*/ 	.short	(.L_27 - .L_26)
.L_26:
        /*00b0*/ 	.word	0x00000000
.L_27:


//--------------------- .nv.callgraph             --------------------------
	.section	.nv.callgraph,"",@"SHT_CUDA_CALLGRAPH"
	.align	4
	.sectionentsize	8
	.align		4
        /*0000*/ 	.word	0x00000000
	.align		4
        /*0004*/ 	.word	0xffffffff
	.align		4
        /*0008*/ 	.word	0x00000000
	.align		4
        /*000c*/ 	.word	0xfffffffe
	.align		4
        /*0010*/ 	.word	0x00000000
	.align		4
        /*0014*/ 	.word	0xfffffffd
	.align		4
        /*0018*/ 	.word	0x00000000
	.align		4
        /*001c*/ 	.word	0xfffffffc


//--------------------- .nv.rel.action            --------------------------
	.section	.nv.rel.action,"",@"SHT_CUDA_RELOCINFO"
	.align	8
	.sectionentsize	8
        /*0000*/ 	.byte	0x73, 0x00, 0x00, 0x00, 0x00, 0x00, 0x00, 0x00, 0x00, 0x00, 0x00, 0x11, 0x25, 0x00, 0x05, 0x36


//--------------------- .nv.constant0.gemm_mma_kernel --------------------------
	.section	.nv.constant0.gemm_mma_kernel,"a",@progbits
	.sectionflags	@""
	.align	4
.nv.constant0.gemm_mma_kernel:
	.zero		388


//--------------------- .text.gemm_mma_kernel     --------------------------
	.section	.text.gemm_mma_kernel,"ax",@progbits
	.sectioninfo	@"SHI_REGISTERS=116"
	.align	128
        .global         gemm_mma_kernel
        .type           gemm_mma_kernel,@function
        .size           gemm_mma_kernel,(.L_x_33 - gemm_mma_kernel)
        .other          gemm_mma_kernel,@"STO_CUDA_ENTRY STV_DEFAULT"
gemm_mma_kernel:
.text.gemm_mma_kernel:
[----:B------:R-:W-:Y:S02]  /*0000*/  IMAD.MOV.U32 R1, RZ, RZ, c[0x0][0x28] ;  /* 0x00000a00ff017624 */ /* 0x000fe400078e00ff */
[----:B------:R-:W1:Y:S01]  /*0010*/  S2R R0, SR_TID.X ;  /* 0x0000000000007919 */ /* 0x000e620000002100 */
[----:B------:R-:W-:Y:S01]  /*0020*/  IMAD.MOV.U32 R5, RZ, RZ, c[0x0][0x180] ;  /* 0x00006000ff057624 */ /* 0x000fe200078e00ff */
[----:B------:R-:W-:Y:S01]  /*0030*/  ULDC.64 UR4, c[0x0][0x118] ;  /* 0x0000460000047ab9 */ /* 0x000fe20000000a00 */
[----:B------:R-:W-:Y:S01]  /*0040*/  CS2R R50, SRZ ;  /* 0x0000000000327805 */ /* 0x000fe2000001ff00 */
[----:B------:R-:W2:Y:S01]  /*0050*/  S2R R110, SR_CTAID.X ;  /* 0x00000000006e7919 */ /* 0x000ea20000002500 */
[----:B------:R-:W-:Y:S01]  /*0060*/  CS2R R46, SRZ ;  /* 0x00000000002e7805 */ /* 0x000fe2000001ff00 */
[----:B------:R-:W-:Y:S01]  /*0070*/  ISETP.GE.AND P0, PT, R5, 0x1, PT ;  /* 0x000000010500780c */ /* 0x000fe20003f06270 */
[----:B------:R-:W-:Y:S01]  /*0080*/  CS2R R42, SRZ ;  /* 0x00000000002a7805 */ /* 0x000fe2000001ff00 */
        /* <DEDUP_REMOVED lines=13> */
[----:B-1----:R-:W-:-:S04]  /*0160*/  SHF.R.S32.HI R3, RZ, 0x1f, R0 ;  /* 0x0000001fff037819 */ /* 0x002fc80000011400 */
[----:B------:R-:W-:Y:S01]  /*0170*/  LEA.HI R108, R3, R0, RZ, 0x5 ;  /* 0x00000000036c7211 */ /* 0x000fe200078f28ff */
[----:B--2---:R-:W-:-:S03]  /*0180*/  IMAD.SHL.U32 R110, R110, 0x80, RZ ;  /* 0x000000806e6e7824 */ /* 0x004fc600078e00ff */
[----:B------:R-:W-:Y:S01]  /*0190*/  LEA.HI.SX32 R108, R108, 0xffffffff, 0x1b ;  /* 0xffffffff6c6c7811 */ /* 0x000fe200078fdaff */
[----:B------:R-:W-:Y:S05]  /*01a0*/  @!P0 BRA `(.L_x_0) ;  /* 0x0000278000008947 */ /* 0x000fea0003800000 */
[----:B------:R-:W-:Y:S01]  /*01b0*/  IADD3 R5, R5, 0x3f, RZ ;  /* 0x0000003f05057810 */ /* 0x000fe20007ffe0ff */
[C---:B------:R-:W-:Y:S01]  /*01c0*/  IMAD.SHL.U32 R4, R0.reuse, 0x8, RZ ;  /* 0x0000000800047824 */ /* 0x040fe200078e00ff */
[C---:B------:R-:W-:Y:S01]  /*01d0*/  IADD3 R2, R0.reuse, 0x20, RZ ;  /* 0x0000002000027810 */ /* 0x040fe20007ffe0ff */
[----:B------:R-:W-:Y:S01]  /*01e0*/  IMAD.MOV.U32 R78, RZ, RZ, RZ ;  /* 0x000000ffff4e7224 */ /* 0x000fe200078e00ff */
[----:B------:R-:W-:Y:S01]  /*01f0*/  SHF.R.S32.HI R6, RZ, 0x1f, R5 ;  /* 0x0000001fff067819 */ /* 0x000fe20000011405 */
[----:B------:R-:W-:Y:S01]  /*0200*/  CS2R R76, SRZ ;  /* 0x00000000004c7805 */ /* 0x000fe2000001ff00 */
[----:B------:R-:W-:Y:S01]  /*0210*/  IADD3 R8, R0, 0x40, RZ ;  /* 0x0000004000087810 */ /* 0x000fe20007ffe0ff */
[----:B------:R-:W-:Y:S01]  /*0220*/  IMAD.MOV.U32 R80, RZ, RZ, RZ ;  /* 0x000000ffff507224 */ /* 0x000fe200078e00ff */
[----:B------:R-:W-:Y:S01]  /*0230*/  SHF.R.S32.HI R7, RZ, 0x1f, R2 ;  /* 0x0000001fff077819 */ /* 0x000fe20000011402 */
[----:B------:R-:W-:Y:S01]  /*0240*/  CS2R R82, SRZ ;  /* 0x0000000000527805 */ /* 0x000fe2000001ff00 */
[----:B------:R-:W-:Y:S01]  /*0250*/  LEA.HI R17, R6, R5, RZ, 0x6 ;  /* 0x0000000506117211 */ /* 0x000fe200078f30ff */
[----:B------:R-:W-:Y:S01]  /*0260*/  IMAD.SHL.U32 R6, R2, 0x8, RZ ;  /* 0x0000000802067824 */ /* 0x000fe200078e00ff */
[----:B------:R-:W-:Y:S01]  /*0270*/  SHF.R.S32.HI R5, RZ, 0x1f, R4 ;  /* 0x0000001fff057819 */ /* 0x000fe20000011404 */
[----:B------:R-:W-:Y:S01]  /*0280*/  IMAD.MOV.U32 R84, RZ, RZ, RZ ;  /* 0x000000ffff547224 */ /* 0x000fe200078e00ff */
[----:B------:R-:W-:Y:S01]  /*0290*/  SHF.R.S32.HI R9, RZ, 0x1f, R8 ;  /* 0x0000001fff097819 */ /* 0x000fe20000011408 */
[----:B------:R-:W-:Y:S01]  /*02a0*/  CS2R R86, SRZ ;  /* 0x0000000000567805 */ /* 0x000fe2000001ff00 */
[CC--:B------:R-:W-:Y:S01]  /*02b0*/  LEA.HI R105, R7.reuse, R2.reuse, RZ, 0x3 ;  /* 0x0000000207697211 */ /* 0x0c0fe200078f18ff */
[----:B------:R-:W-:Y:S01]  /*02c0*/  IMAD.MOV.U32 R70, RZ, RZ, RZ ;  /* 0x000000ffff467224 */ /* 0x000fe200078e00ff */
[----:B------:R-:W-:Y:S01]  /*02d0*/  LEA.HI R10, R7, R2, RZ, 0x4 ;  /* 0x00000002070a7211 */ /* 0x000fe200078f20ff */
        /* <DEDUP_REMOVED lines=8> */
[----:B------:R-:W-:Y:S01]  /*0360*/  IMAD.SHL.U32 R8, R8, 0x8, RZ ;  /* 0x0000000808087824 */ /* 0x000fe200078e00ff */
[----:B------:R-:W-:Y:S01]  /*0370*/  LOP3.LUT R107, R2, 0xffffffc0, RZ, 0xc0, !PT ;  /* 0xffffffc0026b7812 */ /* 0x000fe200078ec0ff */
[----:B------:R-:W-:Y:S01]  /*0380*/  CS2R R40, SRZ ;  /* 0x0000000000287805 */ /* 0x000fe2000001ff00 */
[----:B------:R-:W-:Y:S01]  /*0390*/  LOP3.LUT R7, R5, 0xffffff80, RZ, 0xc0, !PT ;  /* 0xffffff8005077812 */ /* 0x000fe200078ec0ff */
[----:B------:R-:W-:Y:S01]  /*03a0*/  IMAD.MOV.U32 R46, RZ, RZ, RZ ;  /* 0x000000ffff2e7224 */ /* 0x000fe200078e00ff */
[----:B------:R-:W-:Y:S01]  /*03b0*/  SHF.R.S32.HI R5, RZ, 0x1f, R6 ;  /* 0x0000001fff057819 */ /* 0x000fe20000011406 */
[C---:B------:R-:W-:Y:S01]  /*03c0*/  IMAD.IADD R107, R4.reuse, 0x1, -R107 ;  /* 0x00000001046b7824 */ /* 0x040fe200078e0a6b */
[----:B------:R-:W-:Y:S01]  /*03d0*/  SHF.R.S32.HI R9, RZ, 0x1f, R8 ;  /* 0x0000001fff097819 */ /* 0x000fe20000011408 */
[----:B------:R-:W-:Y:S01]  /*03e0*/  IMAD.IADD R4, R4, 0x1, -R7 ;  /* 0x0000000104047824 */ /* 0x000fe200078e0a07 */
[CC--:B------:R-:W-:Y:S01]  /*03f0*/  LEA.HI R2, R5.reuse, R6.reuse, RZ, 0x6 ;  /* 0x0000000605027211 */ /* 0x0c0fe200078f30ff */
[----:B------:R-:W-:Y:S01]  /*0400*/  IMAD.MOV.U32 R50, RZ, RZ, RZ ;  /* 0x000000ffff327224 */ /* 0x000fe200078e00ff */
[----:B------:R-:W-:Y:S01]  /*0410*/  LEA.HI R12, R5, R6, RZ, 0x7 ;  /* 0x00000006050c7211 */ /* 0x000fe200078f38ff */
[----:B------:R-:W-:Y:S01]  /*0420*/  CS2R R14, SRZ ;  /* 0x00000000000e7805 */ /* 0x000fe2000001ff00 */
[----:B------:R-:W-:-:S02]  /*0430*/  LEA.HI R7, R9, R8, RZ, 0x6 ;  /* 0x0000000809077211 */ /* 0x000fc400078f30ff */
[----:B------:R-:W-:Y:S02]  /*0440*/  LEA.HI R13, R9, R8, RZ, 0x7 ;  /* 0x00000008090d7211 */ /* 0x000fe400078f38ff */
[----:B------:R-:W-:Y:S02]  /*0450*/  LOP3.LUT R5, R2, 0xffffffc0, RZ, 0xc0, !PT ;  /* 0xffffffc002057812 */ /* 0x000fe400078ec0ff */
[----:B------:R-:W-:Y:S02]  /*0460*/  LOP3.LUT R9, R12, 0xffffff80, RZ, 0xc0, !PT ;  /* 0xffffff800c097812 */ /* 0x000fe400078ec0ff */
[----:B------:R-:W-:Y:S01]  /*0470*/  LOP3.LUT R7, R7, 0xffffffc0, RZ, 0xc0, !PT ;  /* 0xffffffc007077812 */ /* 0x000fe200078ec0ff */
[C---:B------:R-:W-:Y:S01]  /*0480*/  IMAD.IADD R104, R6.reuse, 0x1, -R5 ;  /* 0x0000000106687824 */ /* 0x040fe200078e0a05 */
[----:B------:R-:W-:Y:S01]  /*0490*/  LOP3.LUT R13, R13, 0xffffff80, RZ, 0xc0, !PT ;  /* 0xffffff800d0d7812 */ /* 0x000fe200078ec0ff */
[----:B------:R-:W-:Y:S01]  /*04a0*/  IMAD.IADD R5, R6, 0x1, -R9 ;  /* 0x0000000106057824 */ /* 0x000fe200078e0a09 */
[CC--:B------:R-:W-:Y:S01]  /*04b0*/  LEA.HI R106, R3.reuse, R0.reuse, RZ, 0x3 ;  /* 0x00000000036a7211 */ /* 0x0c0fe200078f18ff */
[C---:B------:R-:W-:Y:S01]  /*04c0*/  IMAD.IADD R6, R8.reuse, 0x1, -R7 ;  /* 0x0000000108067824 */ /* 0x040fe200078e0a07 */
[----:B------:R-:W-:Y:S01]  /*04d0*/  SHF.R.S32.HI R105, RZ, 0x3, R105 ;  /* 0x00000003ff697819 */ /* 0x000fe20000011469 */
[----:B------:R-:W-:Y:S01]  /*04e0*/  IMAD.IADD R7, R8, 0x1, -R13 ;  /* 0x0000000108077824 */ /* 0x000fe200078e0a0d */
[----:B------:R-:W-:Y:S01]  /*04f0*/  LEA.HI R8, R3, R0, RZ, 0x4 ;  /* 0x0000000003087211 */ /* 0x000fe200078f20ff */
[----:B------:R-:W-:Y:S01]  /*0500*/  IMAD.MOV.U32 R9, RZ, RZ, RZ ;  /* 0x000000ffff097224 */ /* 0x000fe200078e00ff */
[----:B------:R-:W-:Y:S01]  /*0510*/  CS2R R12, SRZ ;  /* 0x00000000000c7805 */ /* 0x000fe2000001ff00 */
[----:B------:R-:W-:-:S02]  /*0520*/  SHF.R.S32.HI R106, RZ, 0x3, R106 ;  /* 0x00000003ff6a7819 */ /* 0x000fc4000001146a */
[----:B------:R-:W-:Y:S02]  /*0530*/  SHF.R.S32.HI R8, RZ, 0x4, R8 ;  /* 0x00000004ff087819 */ /* 0x000fe40000011408 */
[----:B------:R-:W-:Y:S02]  /*0540*/  SHF.R.S32.HI R10, RZ, 0x4, R10 ;  /* 0x00000004ff0a7819 */ /* 0x000fe4000001140a */
[----:B------:R-:W-:Y:S02]  /*0550*/  SHF.R.S32.HI R11, RZ, 0x3, R11 ;  /* 0x00000003ff0b7819 */ /* 0x000fe4000001140b */
[----:B------:R-:W-:Y:S02]  /*0560*/  SHF.R.S32.HI R2, RZ, 0x4, R16 ;  /* 0x00000004ff027819 */ /* 0x000fe40000011410 */
[----:B------:R-:W-:Y:S02]  /*0570*/  SHF.R.S32.HI R3, RZ, 0x6, R17 ;  /* 0x00000006ff037819 */ /* 0x000fe40000011411 */
.L_x_24:
[----:B------:R-:W-:Y:S01]  /*0580*/  ISETP.GT.AND P0, PT, R0, 0x1f, PT ;  /* 0x0000001f0000780c */ /* 0x000fe20003f04270 */
[----:B------:R-:W-:-:S12]  /*0590*/  BSSY B0, `(.L_x_1) ;  /* 0x0000176000007945 */ /* 0x000fd80003800000 */
[----:B-1----:R-:W-:Y:S05]  /*05a0*/  @P0 BRA `(.L_x_2) ;  /* 0x0000174000000947 */ /* 0x002fea0003800000 */
[C---:B------:R-:W-:Y:S01]  /*05b0*/  IMNMX R17, R0.reuse, 0x3e0, !PT ;  /* 0x000003e000117817 */ /* 0x040fe20007800200 */
[----:B------:R-:W-:Y:S03]  /*05c0*/  BSSY B1, `(.L_x_3) ;  /* 0x000004c000017945 */ /* 0x000fe60003800000 */
[----:B------:R-:W-:-:S04]  /*05d0*/  IADD3 R18, -R0, 0x1f, R17 ;  /* 0x0000001f00127810 */ /* 0x000fc80007ffe111 */
[----:B------:R-:W-:-:S04]  /*05e0*/  LEA.HI R16, R18, 0x1, RZ, 0x1b ;  /* 0x0000000112107811 */ /* 0x000fc800078fd8ff */
[----:B------:R-:W-:-:S13]  /*05f0*/  LOP3.LUT P0, RZ, R16, 0x3, RZ, 0xc0, !PT ;  /* 0x0000000310ff7812 */ /* 0x000fda000780c0ff */
[----:B------:R-:W-:Y:S05]  /*0600*/  @!P0 BRA `(.L_x_4) ;  /* 0x0000047000008947 */ /* 0x000fea0003800000 */
[----:B------:R-:W1:Y:S01]  /*0610*/  S2R R22, SR_CTAID.Y ;  /* 0x0000000000167919 */ /* 0x000e620000002600 */
[----:B------:R-:W-:Y:S01]  /*0620*/  IMAD R21, R9, 0x40, R107 ;  /* 0x0000004009157824 */ /* 0x000fe200078e026b */
[----:B------:R-:W-:Y:S01]  /*0630*/  LOP3.LUT R20, R16, 0x3, RZ, 0xc0, !PT ;  /* 0x0000000310147812 */ /* 0x000fe200078ec0ff */
[----:B------:R-:W-:Y:S01]  /*0640*/  BSSY B2, `(.L_x_5) ;  /* 0x0000015000027945 */ /* 0x000fe20003800000 */
[----:B------:R-:W2:Y:S02]  /*0650*/  S2R R23, SR_TID.X ;  /* 0x0000000000177919 */ /* 0x000ea40000002100 */
[----:B------:R-:W-:Y:S02]  /*0660*/  ISETP.GE.AND P0, PT, R21, c[0x0][0x180], PT ;  /* 0x0000600015007a0c */ /* 0x000fe40003f06270 */
[----:B------:R-:W-:Y:S01]  /*0670*/  ISETP.NE.AND P1, PT, R20, 0x1, PT ;  /* 0x000000011400780c */ /* 0x000fe20003f25270 */
[----:B-1----:R-:W-:-:S05]  /*0680*/  IMAD R0, R22, 0x80, R106 ;  /* 0x0000008016007824 */ /* 0x002fca00078e026a */
[----:B------:R-:W-:-:S13]  /*0690*/  ISETP.GE.OR P0, PT, R0, c[0x0][0x178], P0 ;  /* 0x00005e0000007a0c */ /* 0x000fda0000706670 */
[----:B------:R-:W-:Y:S05]  /*06a0*/  @P0 BRA `(.L_x_6) ;  /* 0x000000e000000947 */ /* 0x000fea0003800000 */
[----:B--2---:R-:W-:Y:S01]  /*06b0*/  IMAD R16, R0, c[0x0][0x180], RZ ;  /* 0x0000600000107a24 */ /* 0x004fe200078e02ff */
[----:B------:R-:W-:Y:S01]  /*06c0*/  SHF.R.S32.HI R17, RZ, 0x1f, R21 ;  /* 0x0000001fff117819 */ /* 0x000fe20000011415 */
[----:B------:R-:W-:Y:S02]  /*06d0*/  IMAD.SHL.U32 R0, R9, 0x4000, RZ ;  /* 0x0000400009007824 */ /* 0x000fe400078e00ff */
[----:B------:R-:W-:Y:S01]  /*06e0*/  IMAD R19, R106, 0x40, R107 ;  /* 0x000000406a137824 */ /* 0x000fe200078e026b */
[----:B------:R-:W-:Y:S02]  /*06f0*/  IADD3 R21, P0, R21, R16, RZ ;  /* 0x0000001015157210 */ /* 0x000fe40007f1e0ff */
[----:B------:R-:W-:Y:S02]  /*0700*/  LOP3.LUT R0, R0, 0x4000, RZ, 0xc0, !PT ;  /* 0x0000400000007812 */ /* 0x000fe400078ec0ff */
[----:B------:R-:W-:Y:S02]  /*0710*/  LEA.HI.X.SX32 R24, R16, R17, 0x1, P0 ;  /* 0x0000001110187211 */ /* 0x000fe400000f0eff */
[----:B------:R-:W-:Y:S01]  /*0720*/  LEA R16, P0, R21, c[0x0][0x160], 0x1 ;  /* 0x0000580015107a11 */ /* 0x000fe200078008ff */
[----:B------:R-:W-:-:S03]  /*0730*/  IMAD R19, R19, 0x2, R0 ;  /* 0x0000000213137824 */ /* 0x000fc600078e0200 */
[----:B------:R-:W-:-:S05]  /*0740*/  LEA.HI.X R17, R21, c[0x0][0x164], R24, 0x1, P0 ;  /* 0x0000590015117a11 */ /* 0x000fca00000f0c18 */
[----:B------:R-:W-:Y:S01]  /*0750*/  @!PT LDS RZ, [RZ] ;  /* 0x00000000fffff984 */ /* 0x000fe20000000800 */
[----:B------:R-:W-:Y:S01]  /*0760*/  @!PT LDS RZ, [RZ] ;  /* 0x00000000fffff984 */ /* 0x000fe20000000800 */
[----:B------:R-:W-:Y:S01]  /*0770*/  @!PT LDS RZ, [RZ] ;  /* 0x00000000fffff984 */ /* 0x000fe20000000800 */
[----:B------:R1:W-:Y:S04]  /*0780*/  LDGSTS.E.128 [R19+0x80], [R16.64] ;  /* 0x0008000010137fae */ /* 0x0003e8000b921c44 */
.L_x_6:
[----:B--2---:R-:W-:Y:S05]  /*0790*/  BSYNC B2 ;  /* 0x0000000000027941 */ /* 0x004fea0003800000 */
.L_x_5:
[----:B------:R-:W-:Y:S01]  /*07a0*/  IADD3 R0, R23, 0x20, RZ ;  /* 0x0000002017007810 */ /* 0x000fe20007ffe0ff */
[----:B------:R-:W-:Y:S05]  /*07b0*/  @!P1 BRA `(.L_x_4) ;  /* 0x000002c000009947 */ /* 0x000fea0003800000 */
[----:B-1----:R-:W-:Y:S01]  /*07c0*/  IMAD R19, R9, 0x40, R104 ;  /* 0x0000004009137824 */ /* 0x002fe200078e0268 */
[----:B------:R-:W-:Y:S01]  /*07d0*/  BSSY B2, `(.L_x_7) ;  /* 0x0000014000027945 */ /* 0x000fe20003800000 */
[----:B------:R-:W-:Y:S01]  /*07e0*/  IMAD R0, R22, 0x80, R105 ;  /* 0x0000008016007824 */ /* 0x000fe200078e0269 */
[----:B------:R-:W-:Y:S02]  /*07f0*/  ISETP.NE.AND P1, PT, R20, 0x2, PT ;  /* 0x000000021400780c */ /* 0x000fe40003f25270 */
[----:B------:R-:W-:-:S04]  /*0800*/  ISETP.GE.AND P0, PT, R19, c[0x0][0x180], PT ;  /* 0x0000600013007a0c */ /* 0x000fc80003f06270 */
[----:B------:R-:W-:-:S13]  /*0810*/  ISETP.GE.OR P0, PT, R0, c[0x0][0x178], P0 ;  /* 0x00005e0000007a0c */ /* 0x000fda0000706670 */
[----:B------:R-:W-:Y:S05]  /*0820*/  @P0 BRA `(.L_x_8) ;  /* 0x000000e000000947 */ /* 0x000fea0003800000 */
[----:B------:R-:W-:Y:S01]  /*0830*/  IMAD R16, R0, c[0x0][0x180], RZ ;  /* 0x0000600000107a24 */ /* 0x000fe200078e02ff */
[----:B------:R-:W-:Y:S01]  /*0840*/  SHF.R.S32.HI R17, RZ, 0x1f, R19 ;  /* 0x0000001fff117819 */ /* 0x000fe20000011413 */
[----:B------:R-:W-:Y:S02]  /*0850*/  IMAD.SHL.U32 R21, R9, 0x4000, RZ ;  /* 0x0000400009157824 */ /* 0x000fe400078e00ff */
[----:B------:R-:W-:Y:S01]  /*0860*/  IMAD R0, R105, 0x40, R104 ;  /* 0x0000004069007824 */ /* 0x000fe200078e0268 */
[----:B------:R-:W-:Y:S02]  /*0870*/  IADD3 R19, P0, R19, R16, RZ ;  /* 0x0000001013137210 */ /* 0x000fe40007f1e0ff */
[----:B------:R-:W-:Y:S02]  /*0880*/  LOP3.LUT R21, R21, 0x4000, RZ, 0xc0, !PT ;  /* 0x0000400015157812 */ /* 0x000fe400078ec0ff */
[----:B------:R-:W-:Y:S02]  /*0890*/  LEA.HI.X.SX32 R20, R16, R17, 0x1, P0 ;  /* 0x0000001110147211 */ /* 0x000fe400000f0eff */
[----:B------:R-:W-:-:S04]  /*08a0*/  LEA R16, P0, R19, c[0x0][0x160], 0x1 ;  /* 0x0000580013107a11 */ /* 0x000fc800078008ff */
[----:B------:R-:W-:Y:S01]  /*08b0*/  LEA.HI.X R17, R19, c[0x0][0x164], R20, 0x1, P0 ;  /* 0x0000590013117a11 */ /* 0x000fe200000f0c14 */
[----:B------:R-:W-:-:S05]  /*08c0*/  IMAD R19, R0, 0x2, R21 ;  /* 0x0000000200137824 */ /* 0x000fca00078e0215 */
[----:B------:R-:W-:Y:S01]  /*08d0*/  @!PT LDS RZ, [RZ] ;  /* 0x00000000fffff984 */ /* 0x000fe20000000800 */
[----:B------:R-:W-:Y:S01]  /*08e0*/  @!PT LDS RZ, [RZ] ;  /* 0x00000000fffff984 */ /* 0x000fe20000000800 */
[----:B------:R-:W-:Y:S01]  /*08f0*/  @!PT LDS RZ, [RZ] ;  /* 0x00000000fffff984 */ /* 0x000fe20000000800 */
[----:B------:R1:W-:Y:S03]  /*0900*/  LDGSTS.E.128 [R19+0x80], [R16.64] ;  /* 0x0008000010137fae */ /* 0x0003e6000b921c44 */
.L_x_8:
[----:B------:R-:W-:Y:S05]  /*0910*/  BSYNC B2 ;  /* 0x0000000000027941 */ /* 0x000fea0003800000 */
.L_x_7:
[----:B------:R-:W-:Y:S01]  /*0920*/  IADD3 R0, R23, 0x40, RZ ;  /* 0x0000004017007810 */ /* 0x000fe20007ffe0ff */
[----:B------:R-:W-:Y:S05]  /*0930*/  @!P1 BRA `(.L_x_4) ;  /* 0x0000014000009947 */ /* 0x000fea0003800000 */
[----:B-1----:R-:W-:Y:S01]  /*0940*/  IMAD R19, R9, 0x40, R6 ;  /* 0x0000004009137824 */ /* 0x002fe200078e0206 */
[----:B------:R-:W-:Y:S01]  /*0950*/  IADD3 R0, R23, 0x60, RZ ;  /* 0x0000006017007810 */ /* 0x000fe20007ffe0ff */
[----:B------:R-:W-:-:S03]  /*0960*/  IMAD R16, R22, 0x80, R11 ;  /* 0x0000008016107824 */ /* 0x000fc600078e020b */
[----:B------:R-:W-:-:S04]  /*0970*/  ISETP.GE.AND P0, PT, R19, c[0x0][0x180], PT ;  /* 0x0000600013007a0c */ /* 0x000fc80003f06270 */
[----:B------:R-:W-:-:S13]  /*0980*/  ISETP.GE.OR P0, PT, R16, c[0x0][0x178], P0 ;  /* 0x00005e0010007a0c */ /* 0x000fda0000706670 */
[----:B------:R-:W-:Y:S05]  /*0990*/  @P0 BRA `(.L_x_4) ;  /* 0x000000e000000947 */ /* 0x000fea0003800000 */
[----:B------:R-:W-:Y:S01]  /*09a0*/  IMAD R16, R16, c[0x0][0x180], RZ ;  /* 0x0000600010107a24 */ /* 0x000fe200078e02ff */
[----:B------:R-:W-:Y:S01]  /*09b0*/  SHF.R.S32.HI R17, RZ, 0x1f, R19 ;  /* 0x0000001fff117819 */ /* 0x000fe20000011413 */
[----:B------:R-:W-:-:S03]  /*09c0*/  IMAD.SHL.U32 R21, R9, 0x4000, RZ ;  /* 0x0000400009157824 */ /* 0x000fc600078e00ff */
[----:B------:R-:W-:Y:S01]  /*09d0*/  IADD3 R20, P0, R19, R16, RZ ;  /* 0x0000001013147210 */ /* 0x000fe20007f1e0ff */
[----:B------:R-:W-:Y:S01]  /*09e0*/  IMAD R19, R11, 0x40, R6 ;  /* 0x000000400b137824 */ /* 0x000fe200078e0206 */
        /* <DEDUP_REMOVED lines=9> */
.L_x_4:
[----:B------:R-:W-:Y:S05]  /*0a80*/  BSYNC B1 ;  /* 0x0000000000017941 */ /* 0x000fea0003800000 */
.L_x_3:
[----:B------:R-:W-:Y:S01]  /*0a90*/  ISETP.GE.U32.AND P0, PT, R18, 0x60, PT ;  /* 0x000000601200780c */ /* 0x000fe20003f06070 */
[----:B------:R-:W-:-:S12]  /*0aa0*/  BSSY B1, `(.L_x_9) ;  /* 0x000006c000017945 */ /* 0x000fd80003800000 */
[----:B------:R-:W-:Y:S05]  /*0ab0*/  @!P0 BRA `(.L_x_10) ;  /* 0x000006a000008947 */ /* 0x000fea0003800000 */
[----:B-1----:R-:W1:Y:S02]  /*0ac0*/  S2R R16, SR_CTAID.Y ;  /* 0x0000000000107919 */ /* 0x002e640000002600 */
.L_x_13:
[C---:B------:R-:W-:Y:S01]  /*0ad0*/  IMAD.SHL.U32 R17, R0.reuse, 0x8, RZ ;  /* 0x0000000800117824 */ /* 0x040fe200078e00ff */
[C---:B------:R-:W-:Y:S01]  /*0ae0*/  IADD3 R19, R0.reuse, 0x20, RZ ;  /* 0x0000002000137810 */ /* 0x040fe20007ffe0ff */
[----:B------:R-:W-:Y:S01]  /*0af0*/  BSSY B2, `(.L_x_11) ;  /* 0x0000064000027945 */ /* 0x000fe20003800000 */
[----:B------:R-:W-:Y:S02]  /*0b00*/  IADD3 R21, R0, 0x40, RZ ;  /* 0x0000004000157810 */ /* 0x000fe40007ffe0ff */
[----:B------:R-:W-:Y:S02]  /*0b10*/  SHF.R.S32.HI R18, RZ, 0x1f, R17 ;  /* 0x0000001fff127819 */ /* 0x000fe40000011411 */
[----:B------:R-:W-:Y:S01]  /*0b20*/  SHF.R.S32.HI R20, RZ, 0x1f, R19 ;  /* 0x0000001fff147819 */ /* 0x000fe20000011413 */
[----:B------:R-:W-:Y:S01]  /*0b30*/  IMAD.SHL.U32 R23, R21, 0x8, RZ ;  /* 0x0000000815177824 */ /* 0x000fe200078e00ff */
[----:B------:R-:W-:Y:S02]  /*0b40*/  LEA.HI R18, R18, R17, RZ, 0x6 ;  /* 0x0000001112127211 */ /* 0x000fe400078f30ff */
[----:B------:R-:W-:Y:S01]  /*0b50*/  LEA.HI R20, R20, R19, RZ, 0x3 ;  /* 0x0000001314147211 */ /* 0x000fe200078f18ff */
[----:B------:R-:W-:Y:S01]  /*0b60*/  IMAD.SHL.U32 R19, R19, 0x8, RZ ;  /* 0x0000000813137824 */ /* 0x000fe200078e00ff */
[----:B------:R-:W-:-:S02]  /*0b70*/  LOP3.LUT R18, R18, 0xffffffc0, RZ, 0xc0, !PT ;  /* 0xffffffc012127812 */ /* 0x000fc400078ec0ff */
[----:B------:R-:W-:Y:S02]  /*0b80*/  SHF.R.S32.HI R26, RZ, 0x1f, R23 ;  /* 0x0000001fff1a7819 */ /* 0x000fe40000011417 */
[----:B------:R-:W-:Y:S01]  /*0b90*/  SHF.R.S32.HI R22, RZ, 0x1f, R19 ;  /* 0x0000001fff167819 */ /* 0x000fe20000011413 */
[----:B------:R-:W-:Y:S01]  /*0ba0*/  IMAD.IADD R28, R17, 0x1, -R18 ;  /* 0x00000001111c7824 */ /* 0x000fe200078e0a12 */
[----:B------:R-:W-:Y:S02]  /*0bb0*/  SHF.R.S32.HI R17, RZ, 0x1f, R0 ;  /* 0x0000001fff117819 */ /* 0x000fe40000011400 */
[----:B------:R-:W-:Y:S01]  /*0bc0*/  LEA.HI R26, R26, R23, RZ, 0x6 ;  /* 0x000000171a1a7211 */ /* 0x000fe200078f30ff */
[----:B------:R-:W-:Y:S01]  /*0bd0*/  IMAD R25, R9, 0x40, R28 ;  /* 0x0000004009197824 */ /* 0x000fe200078e021c */
[----:B------:R-:W-:Y:S02]  /*0be0*/  SHF.R.S32.HI R24, RZ, 0x1f, R21 ;  /* 0x0000001fff187819 */ /* 0x000fe40000011415 */
[----:B------:R-:W-:-:S02]  /*0bf0*/  LEA.HI R17, R17, R0, RZ, 0x3 ;  /* 0x0000000011117211 */ /* 0x000fc400078f18ff */
[----:B------:R-:W-:Y:S02]  /*0c00*/  LEA.HI R22, R22, R19, RZ, 0x6 ;  /* 0x0000001316167211 */ /* 0x000fe400078f30ff */
[----:B------:R-:W-:Y:S02]  /*0c10*/  LOP3.LUT R26, R26, 0xffffffc0, RZ, 0xc0, !PT ;  /* 0xffffffc01a1a7812 */ /* 0x000fe400078ec0ff */
[----:B------:R-:W-:Y:S02]  /*0c20*/  LEA.HI R24, R24, R21, RZ, 0x3 ;  /* 0x0000001518187211 */ /* 0x000fe400078f18ff */
[----:B------:R-:W-:Y:S01]  /*0c30*/  SHF.R.S32.HI R21, RZ, 0x3, R17 ;  /* 0x00000003ff157819 */ /* 0x000fe20000011411 */
[----:B------:R-:W-:Y:S01]  /*0c40*/  IMAD.IADD R26, R23, 0x1, -R26 ;  /* 0x00000001171a7824 */ /* 0x000fe200078e0a1a */
[----:B------:R-:W-:Y:S02]  /*0c50*/  LOP3.LUT R22, R22, 0xffffffc0, RZ, 0xc0, !PT ;  /* 0xffffffc016167812 */ /* 0x000fe400078ec0ff */
[----:B------:R-:W-:Y:S01]  /*0c60*/  SHF.R.S32.HI R23, RZ, 0x3, R20 ;  /* 0x00000003ff177819 */ /* 0x000fe20000011414 */
[----:B-1----:R-:W-:Y:S01]  /*0c70*/  IMAD R20, R16, 0x80, R21 ;  /* 0x0000008010147824 */ /* 0x002fe200078e0215 */
[----:B------:R-:W-:Y:S01]  /*0c80*/  IADD3 R18, R0, 0x60, RZ ;  /* 0x0000006000127810 */ /* 0x000fe20007ffe0ff */
[----:B------:R-:W-:Y:S01]  /*0c90*/  IMAD.IADD R30, R19, 0x1, -R22 ;  /* 0x00000001131e7824 */ /* 0x000fe200078e0a16 */
[----:B------:R-:W-:Y:S01]  /*0ca0*/  ISETP.GE.AND P1, PT, R25, c[0x0][0x180], PT ;  /* 0x0000600019007a0c */ /* 0x000fe20003f26270 */
[C---:B------:R-:W-:Y:S01]  /*0cb0*/  IMAD R33, R9.reuse, 0x40, R26 ;  /* 0x0000004009217824 */ /* 0x040fe200078e021a */
[----:B------:R-:W-:Y:S01]  /*0cc0*/  SHF.R.S32.HI R31, RZ, 0x3, R24 ;  /* 0x00000003ff1f7819 */ /* 0x000fe20000011418 */
[----:B------:R-:W-:Y:S01]  /*0cd0*/  IMAD.SHL.U32 R19, R18, 0x8, RZ ;  /* 0x0000000812137824 */ /* 0x000fe200078e00ff */
[----:B------:R-:W-:Y:S01]  /*0ce0*/  ISETP.GE.OR P1, PT, R20, c[0x0][0x178], P1 ;  /* 0x00005e0014007a0c */ /* 0x000fe20000f26670 */
[----:B------:R-:W-:Y:S01]  /*0cf0*/  IMAD R29, R9, 0x40, R30 ;  /* 0x00000040091d7824 */ /* 0x000fe200078e021e */
[----:B------:R-:W-:Y:S01]  /*0d00*/  ISETP.GE.AND P2, PT, R33, c[0x0][0x180], PT ;  /* 0x0000600021007a0c */ /* 0x000fe20003f46270 */
[C---:B------:R-:W-:Y:S01]  /*0d10*/  IMAD R27, R16.reuse, 0x80, R23 ;  /* 0x00000080101b7824 */ /* 0x040fe200078e0217 */
[----:B------:R-:W-:Y:S01]  /*0d20*/  SHF.R.S32.HI R22, RZ, 0x1f, R19 ;  /* 0x0000001fff167819 */ /* 0x000fe20000011413 */
[----:B------:R-:W-:Y:S01]  /*0d30*/  IMAD R32, R16, 0x80, R31 ;  /* 0x0000008010207824 */ /* 0x000fe200078e021f */
[----:B------:R-:W-:-:S02]  /*0d40*/  ISETP.GE.AND P0, PT, R29, c[0x0][0x180], PT ;  /* 0x000060001d007a0c */ /* 0x000fc40003f06270 */
[----:B------:R-:W-:Y:S02]  /*0d50*/  SHF.R.S32.HI R17, RZ, 0x1f, R18 ;  /* 0x0000001fff117819 */ /* 0x000fe40000011412 */
[----:B------:R-:W-:Y:S02]  /*0d60*/  LEA.HI R22, R22, R19, RZ, 0x6 ;  /* 0x0000001316167211 */ /* 0x000fe400078f30ff */
[----:B------:R-:W-:Y:S02]  /*0d70*/  ISETP.GE.OR P0, PT, R27, c[0x0][0x178], P0 ;  /* 0x00005e001b007a0c */ /* 0x000fe40000706670 */
[----:B------:R-:W-:Y:S02]  /*0d80*/  ISETP.GE.OR P2, PT, R32, c[0x0][0x178], P2 ;  /* 0x00005e0020007a0c */ /* 0x000fe40001746670 */
[----:B------:R-:W-:Y:S01]  /*0d90*/  LEA.HI R24, R17, R18, RZ, 0x3 ;  /* 0x0000001211187211 */ /* 0x000fe200078f18ff */
[----:B------:R-:W-:Y:S01]  /*0da0*/  @!P1 IMAD R18, R20, c[0x0][0x180], RZ ;  /* 0x0000600014129a24 */ /* 0x000fe200078e02ff */
[----:B------:R-:W-:Y:S01]  /*0db0*/  LOP3.LUT R22, R22, 0xffffffc0, RZ, 0xc0, !PT ;  /* 0xffffffc016167812 */ /* 0x000fe200078ec0ff */
[----:B------:R-:W-:-:S02]  /*0dc0*/  @!P1 IMAD.SHL.U32 R20, R9, 0x4000, RZ ;  /* 0x0000400009149824 */ /* 0x000fc400078e00ff */
[----:B------:R-:W-:Y:S02]  /*0dd0*/  @!P1 IMAD R17, R21, 0x40, R28 ;  /* 0x0000004015119824 */ /* 0x000fe400078e021c */
[----:B------:R-:W-:Y:S01]  /*0de0*/  IMAD.IADD R34, R19, 0x1, -R22 ;  /* 0x0000000113227824 */ /* 0x000fe200078e0a16 */
[----:B------:R-:W-:Y:S01]  /*0df0*/  @!P1 SHF.R.S32.HI R19, RZ, 0x1f, R25 ;  /* 0x0000001fff139819 */ /* 0x000fe20000011419 */
[----:B------:R-:W-:Y:S01]  /*0e00*/  @!P0 IMAD R21, R23, 0x40, R30 ;  /* 0x0000004017158824 */ /* 0x000fe200078e021e */
[----:B------:R-:W-:Y:S01]  /*0e10*/  @!P1 LOP3.LUT R20, R20, 0x4000, RZ, 0xc0, !PT ;  /* 0x0000400014149812 */ /* 0x000fe200078ec0ff */
[----:B------:R-:W-:Y:S01]  /*0e20*/  @!P2 IMAD R23, R31, 0x40, R26 ;  /* 0x000000401f17a824 */ /* 0x000fe200078e021a */
[----:B------:R-:W-:Y:S01]  /*0e30*/  @!P1 IADD3 R25, P3, R25, R18, RZ ;  /* 0x0000001219199210 */ /* 0x000fe20007f7e0ff */
[----:B------:R-:W-:Y:S02]  /*0e40*/  @!P2 IMAD R22, R32, c[0x0][0x180], RZ ;  /* 0x000060002016aa24 */ /* 0x000fe400078e02ff */
[----:B------:R-:W-:Y:S01]  /*0e50*/  @!P1 IMAD R17, R17, 0x2, R20 ;  /* 0x0000000211119824 */ /* 0x000fe200078e0214 */
[----:B------:R-:W-:Y:S01]  /*0e60*/  @!P1 LEA.HI.X.SX32 R26, R18, R19, 0x1, P3 ;  /* 0x00000013121a9211 */ /* 0x000fe200018f0eff */
[----:B------:R-:W-:Y:S01]  /*0e70*/  @!P0 IMAD R20, R27, c[0x0][0x180], RZ ;  /* 0x000060001b148a24 */ /* 0x000fe200078e02ff */
[----:B------:R-:W-:Y:S01]  /*0e80*/  @!P1 LEA R18, P3, R25, c[0x0][0x160], 0x1 ;  /* 0x0000580019129a11 */ /* 0x000fe200078608ff */
[C---:B------:R-:W-:Y:S01]  /*0e90*/  @!P0 IMAD.SHL.U32 R30, R9.reuse, 0x4000, RZ ;  /* 0x00004000091e8824 */ /* 0x040fe200078e00ff */
[----:B------:R-:W-:Y:S01]  /*0ea0*/  @!P2 SHF.R.S32.HI R27, RZ, 0x1f, R33 ;  /* 0x0000001fff1ba819 */ /* 0x000fe20000011421 */
[----:B------:R-:W-:Y:S01]  /*0eb0*/  @!P2 IMAD.SHL.U32 R32, R9, 0x4000, RZ ;  /* 0x000040000920a824 */ /* 0x000fe200078e00ff */
[----:B------:R-:W-:-:S02]  /*0ec0*/  @!P1 LEA.HI.X R19, R25, c[0x0][0x164], R26, 0x1, P3 ;  /* 0x0000590019139a11 */ /* 0x000fc400018f0c1a */
[----:B------:R-:W-:Y:S02]  /*0ed0*/  @!P0 SHF.R.S32.HI R25, RZ, 0x1f, R29 ;  /* 0x0000001fff198819 */ /* 0x000fe4000001141d */
[----:B------:R-:W-:Y:S01]  /*0ee0*/  @!P0 IADD3 R28, P3, R29, R20, RZ ;  /* 0x000000141d1c8210 */ /* 0x000fe20007f7e0ff */
[----:B------:R-:W-:Y:S01]  /*0ef0*/  @!PT LDS RZ, [RZ] ;  /* 0x00000000fffff984 */ /* 0x000fe20000000800 */
[----:B------:R-:W-:Y:S01]  /*0f00*/  @!PT LDS RZ, [RZ] ;  /* 0x00000000fffff984 */ /* 0x000fe20000000800 */
[----:B------:R-:W-:Y:S01]  /*0f10*/  @!PT LDS RZ, [RZ] ;  /* 0x00000000fffff984 */ /* 0x000fe20000000800 */
[----:B------:R1:W-:Y:S01]  /*0f20*/  @!P1 LDGSTS.E.128 [R17+0x80], [R18.64] ;  /* 0x0008000012119fae */ /* 0x0003e2000b921c44 */
[----:B------:R-:W-:Y:S02]  /*0f30*/  @!P2 IADD3 R26, P4, R33, R22, RZ ;  /* 0x00000016211aa210 */ /* 0x000fe40007f9e0ff */
[----:B------:R-:W-:Y:S02]  /*0f40*/  @!P0 LOP3.LUT R30, R30, 0x4000, RZ, 0xc0, !PT ;  /* 0x000040001e1e8812 */ /* 0x000fe400078ec0ff */
[----:B------:R-:W-:Y:S02]  /*0f50*/  @!P2 LOP3.LUT R32, R32, 0x4000, RZ, 0xc0, !PT ;  /* 0x000040002020a812 */ /* 0x000fe400078ec0ff */
[----:B------:R-:W-:Y:S01]  /*0f60*/  @!P0 LEA.HI.X.SX32 R31, R20, R25, 0x1, P3 ;  /* 0x00000019141f8211 */ /* 0x000fe200018f0eff */
[----:B------:R-:W-:Y:S01]  /*0f70*/  @!P0 IMAD R25, R21, 0x2, R30 ;  /* 0x0000000215198824 */ /* 0x000fe200078e021e */
[----:B------:R-:W-:Y:S01]  /*0f80*/  @!P2 LEA.HI.X.SX32 R29, R22, R27, 0x1, P4 ;  /* 0x0000001b161da211 */ /* 0x000fe200020f0eff */
[----:B------:R-:W-:Y:S01]  /*0f90*/  @!P2 IMAD R27, R23, 0x2, R32 ;  /* 0x00000002171ba824 */ /* 0x000fe200078e0220 */
[----:B------:R-:W-:-:S02]  /*0fa0*/  @!P0 LEA R20, P3, R28, c[0x0][0x160], 0x1 ;  /* 0x000058001c148a11 */ /* 0x000fc400078608ff */
[----:B------:R-:W-:Y:S02]  /*0fb0*/  @!P2 LEA R22, P4, R26, c[0x0][0x160], 0x1 ;  /* 0x000058001a16aa11 */ /* 0x000fe400078808ff */
[----:B------:R-:W-:Y:S01]  /*0fc0*/  @!P0 LEA.HI.X R21, R28, c[0x0][0x164], R31, 0x1, P3 ;  /* 0x000059001c158a11 */ /* 0x000fe200018f0c1f */
[----:B------:R-:W-:Y:S01]  /*0fd0*/  IMAD R28, R9, 0x40, R34 ;  /* 0x00000040091c7824 */ /* 0x000fe200078e0222 */
[----:B------:R-:W-:Y:S02]  /*0fe0*/  @!P2 LEA.HI.X R23, R26, c[0x0][0x164], R29, 0x1, P4 ;  /* 0x000059001a17aa11 */ /* 0x000fe400020f0c1d */
[----:B------:R-:W-:Y:S01]  /*0ff0*/  SHF.R.S32.HI R29, RZ, 0x3, R24 ;  /* 0x00000003ff1d7819 */ /* 0x000fe20000011418 */
[----:B------:R1:W-:Y:S01]  /*1000*/  @!P0 LDGSTS.E.128 [R25+0x80], [R20.64] ;  /* 0x0008000014198fae */ /* 0x0003e2000b921c44 */
[----:B------:R-:W-:Y:S02]  /*1010*/  ISETP.GE.AND P1, PT, R28, c[0x0][0x180], PT ;  /* 0x000060001c007a0c */ /* 0x000fe40003f26270 */
[----:B------:R-:W-:Y:S01]  /*1020*/  ISETP.GE.AND P0, PT, R0, 0x380, PT ;  /* 0x000003800000780c */ /* 0x000fe20003f06270 */
[----:B------:R-:W-:Y:S01]  /*1030*/  IMAD R26, R16, 0x80, R29 ;  /* 0x00000080101a7824 */ /* 0x000fe200078e021d */
[----:B------:R1:W-:Y:S01]  /*1040*/  @!P2 LDGSTS.E.128 [R27+0x80], [R22.64] ;  /* 0x00080000161bafae */ /* 0x0003e2000b921c44 */
[----:B------:R-:W-:-:S03]  /*1050*/  IADD3 R24, R0, 0x80, RZ ;  /* 0x0000008000187810 */ /* 0x000fc60007ffe0ff */
[----:B------:R-:W-:-:S13]  /*1060*/  ISETP.GE.OR P1, PT, R26, c[0x0][0x178], P1 ;  /* 0x00005e001a007a0c */ /* 0x000fda0000f26670 */
[----:B------:R-:W-:Y:S05]  /*1070*/  @P1 BRA `(.L_x_12) ;  /* 0x000000b000001947 */ /* 0x000fea0003800000 */
[----:B-1----:R-:W-:Y:S01]  /*1080*/  IMAD R17, R26, c[0x0][0x180], RZ ;  /* 0x000060001a117a24 */ /* 0x002fe200078e02ff */
[----:B------:R-:W-:Y:S01]  /*1090*/  SHF.R.S32.HI R18, RZ, 0x1f, R28 ;  /* 0x0000001fff127819 */ /* 0x000fe2000001141c */
[----:B------:R-:W-:Y:S02]  /*10a0*/  IMAD.SHL.U32 R21, R9, 0x4000, RZ ;  /* 0x0000400009157824 */ /* 0x000fe400078e00ff */
[----:B------:R-:W-:Y:S01]  /*10b0*/  IMAD R0, R29, 0x40, R34 ;  /* 0x000000401d007824 */ /* 0x000fe200078e0222 */
[----:B------:R-:W-:-:S04]  /*10c0*/  IADD3 R19, P1, R28, R17, RZ ;  /* 0x000000111c137210 */ /* 0x000fc80007f3e0ff */
[----:B------:R-:W-:Y:S02]  /*10d0*/  LEA.HI.X.SX32 R20, R17, R18, 0x1, P1 ;  /* 0x0000001211147211 */ /* 0x000fe400008f0eff */
[----:B------:R-:W-:Y:S02]  /*10e0*/  LOP3.LUT R17, R21, 0x4000, RZ, 0xc0, !PT ;  /* 0x0000400015117812 */ /* 0x000fe400078ec0ff */
[----:B------:R-:W-:-:S03]  /*10f0*/  LEA R18, P1, R19, c[0x0][0x160], 0x1 ;  /* 0x0000580013127a11 */ /* 0x000fc600078208ff */
[----:B------:R-:W-:Y:S01]  /*1100*/  IMAD R17, R0, 0x2, R17 ;  /* 0x0000000200117824 */ /* 0x000fe200078e0211 */
[----:B------:R-:W-:-:S05]  /*1110*/  LEA.HI.X R19, R19, c[0x0][0x164], R20, 0x1, P1 ;  /* 0x0000590013137a11 */ /* 0x000fca00008f0c14 */
[----:B------:R1:W-:Y:S04]  /*1120*/  LDGSTS.E.128 [R17+0x80], [R18.64] ;  /* 0x0008000012117fae */ /* 0x0003e8000b921c44 */
.L_x_12:
[----:B-1----:R-:W-:Y:S05]  /*1130*/  BSYNC B2 ;  /* 0x0000000000027941 */ /* 0x002fea0003800000 */
.L_x_11:
[----:B------:R-:W-:Y:S01]  /*1140*/  IMAD.MOV.U32 R0, RZ, RZ, R24 ;  /* 0x000000ffff007224 */ /* 0x000fe200078e0018 */
[----:B------:R-:W-:Y:S05]  /*1150*/  @!P0 BRA `(.L_x_13) ;  /* 0xfffff97000008947 */ /* 0x000fea000383ffff */
.L_x_10:
[----:B------:R-:W-:Y:S05]  /*1160*/  BSYNC B1 ;  /* 0x0000000000017941 */ /* 0x000fea0003800000 */
.L_x_9:
[----:B------:R-:W2:Y:S01]  /*1170*/  S2R R0, SR_TID.X ;  /* 0x0000000000007919 */ /* 0x000ea20000002100 */
[----:B------:R-:W-:Y:S01]  /*1180*/  BSSY B1, `(.L_x_14) ;  /* 0x00000b4000017945 */ /* 0x000fe20003800000 */
[----:B--2---:R-:W-:-:S13]  /*1190*/  ISETP.GT.AND P0, PT, R0, 0x3ff, PT ;  /* 0x000003ff0000780c */ /* 0x004fda0003f04270 */
[----:B------:R-:W-:Y:S05]  /*11a0*/  @P0 BRA `(.L_x_15) ;  /* 0x00000b1000000947 */ /* 0x000fea0003800000 */
[----:B-1----:R-:W-:Y:S01]  /*11b0*/  IMAD.MOV.U32 R16, RZ, RZ, R0 ;  /* 0x000000ffff107224 */ /* 0x002fe200078e0000 */
[----:B------:R-:W-:Y:S04]  /*11c0*/  BSSY B2, `(.L_x_16) ;  /* 0x0000044000027945 */ /* 0x000fe80003800000 */
[----:B------:R-:W-:-:S04]  /*11d0*/  IMNMX R17, R16, 0x3e0, !PT ;  /* 0x000003e010117817 */ /* 0x000fc80007800200 */
[----:B------:R-:W-:-:S04]  /*11e0*/  IADD3 R21, -R16, 0x1f, R17 ;  /* 0x0000001f10157810 */ /* 0x000fc80007ffe111 */
[----:B------:R-:W-:-:S04]  /*11f0*/  LEA.HI R17, R21, 0x1, RZ, 0x1b ;  /* 0x0000000115117811 */ /* 0x000fc800078fd8ff */
[----:B------:R-:W-:-:S13]  /*1200*/  LOP3.LUT P0, RZ, R17, 0x3, RZ, 0xc0, !PT ;  /* 0x0000000311ff7812 */ /* 0x000fda000780c0ff */
[----:B------:R-:W-:Y:S05]  /*1210*/  @!P0 BRA `(.L_x_17) ;  /* 0x000003e000008947 */ /* 0x000fea0003800000 */
[----:B------:R-:W-:Y:S01]  /*1220*/  IMAD.IADD R16, R110, 0x1, R4 ;  /* 0x000000016e107824 */ /* 0x000fe200078e0204 */
[----:B------:R-:W-:Y:S01]  /*1230*/  IMNMX R25, R0, 0x3e0, !PT ;  /* 0x000003e000197817 */ /* 0x000fe20007800200 */
[----:B------:R-:W-:-:S03]  /*1240*/  IMAD R17, R9, 0x40, R8 ;  /* 0x0000004009117824 */ /* 0x000fc600078e0208 */
[----:B------:R-:W-:Y:S02]  /*1250*/  ISETP.GE.AND P0, PT, R16, c[0x0][0x17c], PT ;  /* 0x00005f0010007a0c */ /* 0x000fe40003f06270 */
[----:B------:R-:W-:Y:S02]  /*1260*/  IADD3 R25, -R0, 0x1f, R25 ;  /* 0x0000001f00197810 */ /* 0x000fe40007ffe119 */
[----:B------:R-:W-:Y:S02]  /*1270*/  ISETP.GE.OR P0, PT, R17, c[0x0][0x180], P0 ;  /* 0x0000600011007a0c */ /* 0x000fe40000706670 */
[----:B------:R-:W-:-:S04]  /*1280*/  LEA.HI R25, R25, 0x1, RZ, 0x1b ;  /* 0x0000000119197811 */ /* 0x000fc800078fd8ff */
[----:B------:R-:W-:-:S07]  /*1290*/  LOP3.LUT R25, R25, 0x3, RZ, 0xc0, !PT ;  /* 0x0000000319197812 */ /* 0x000fce00078ec0ff */
[----:B------:R-:W-:Y:S01]  /*12a0*/  @!P0 IMAD R17, R17, c[0x0][0x17c], RZ ;  /* 0x00005f0011118a24 */ /* 0x000fe200078e02ff */
[----:B------:R-:W-:-:S04]  /*12b0*/  @!P0 SHF.R.S32.HI R18, RZ, 0x1f, R16 ;  /* 0x0000001fff128819 */ /* 0x000fc80000011410 */
[----:B------:R-:W-:Y:S01]  /*12c0*/  @!P0 IADD3 R19, P1, R16, R17, RZ ;  /* 0x0000001110138210 */ /* 0x000fe20007f3e0ff */
[----:B------:R-:W-:-:S03]  /*12d0*/  IMAD.SHL.U32 R16, R9, 0x4000, RZ ;  /* 0x0000400009107824 */ /* 0x000fc600078e00ff */
[----:B------:R-:W-:Y:S02]  /*12e0*/  @!P0 LEA.HI.X.SX32 R20, R17, R18, 0x1, P1 ;  /* 0x0000001211148211 */ /* 0x000fe400008f0eff */
[----:B------:R-:W-:Y:S01]  /*12f0*/  LOP3.LUT R23, R16, 0x4000, RZ, 0xc0, !PT ;  /* 0x0000400010177812 */ /* 0x000fe200078ec0ff */
[----:B------:R-:W-:Y:S01]  /*1300*/  @!P0 IMAD R16, R8, 0x80, R4 ;  /* 0x0000008008108824 */ /* 0x000fe200078e0204 */
[----:B------:R-:W-:-:S03]  /*1310*/  @!P0 LEA R18, P1, R19, c[0x0][0x168], 0x1 ;  /* 0x00005a0013128a11 */ /* 0x000fc600078208ff */
[----:B------:R-:W-:Y:S01]  /*1320*/  @!P0 IMAD R17, R16, 0x2, R23 ;  /* 0x0000000210118824 */ /* 0x000fe200078e0217 */
[----:B------:R-:W-:Y:S02]  /*1330*/  @!P0 LEA.HI.X R19, R19, c[0x0][0x16c], R20, 0x1, P1 ;  /* 0x00005b0013138a11 */ /* 0x000fe400008f0c14 */
[----:B------:R-:W-:-:S03]  /*1340*/  IADD3 R16, R0, 0x20, RZ ;  /* 0x0000002000107810 */ /* 0x000fc60007ffe0ff */
[----:B------:R-:W-:Y:S01]  /*1350*/  @!PT LDS RZ, [RZ] ;  /* 0x00000000fffff984 */ /* 0x000fe20000000800 */
[----:B------:R-:W-:Y:S01]  /*1360*/  @!PT LDS RZ, [RZ] ;  /* 0x00000000fffff984 */ /* 0x000fe20000000800 */
[----:B------:R-:W-:Y:S01]  /*1370*/  @!PT LDS RZ, [RZ] ;  /* 0x00000000fffff984 */ /* 0x000fe20000000800 */
[----:B------:R1:W-:Y:S01]  /*1380*/  @!P0 LDGSTS.E.128 [R17+0x8080], [R18.64] ;  /* 0x0808000012118fae */ /* 0x0003e2000b921c44 */
[----:B------:R-:W-:-:S13]  /*1390*/  ISETP.NE.AND P0, PT, R25, 0x1, PT ;  /* 0x000000011900780c */ /* 0x000fda0003f05270 */
[----:B------:R-:W-:Y:S05]  /*13a0*/  @!P0 BRA `(.L_x_17) ;  /* 0x0000025000008947 */ /* 0x000fea0003800000 */
[----:B-1----:R-:W-:Y:S01]  /*13b0*/  IMAD.IADD R16, R110, 0x1, R5 ;  /* 0x000000016e107824 */ /* 0x002fe200078e0205 */
[----:B------:R-:W-:Y:S01]  /*13c0*/  BSSY B3, `(.L_x_18) ;  /* 0x000000f000037945 */ /* 0x000fe20003800000 */
[----:B------:R-:W-:Y:S01]  /*13d0*/  IMAD R17, R9, 0x40, R10 ;  /* 0x0000004009117824 */ /* 0x000fe200078e020a */
[----:B------:R-:W-:Y:S02]  /*13e0*/  ISETP.NE.AND P1, PT, R25, 0x2, PT ;  /* 0x000000021900780c */ /* 0x000fe40003f25270 */
[----:B------:R-:W-:-:S04]  /*13f0*/  ISETP.GE.AND P0, PT, R16, c[0x0][0x17c], PT ;  /* 0x00005f0010007a0c */ /* 0x000fc80003f06270 */
[----:B------:R-:W-:-:S13]  /*1400*/  ISETP.GE.OR P0, PT, R17, c[0x0][0x180], P0 ;  /* 0x0000600011007a0c */ /* 0x000fda0000706670 */
[----:B------:R-:W-:Y:S05]  /*1410*/  @P0 BRA `(.L_x_19) ;  /* 0x0000009000000947 */ /* 0x000fea0003800000 */
[----:B------:R-:W-:Y:S01]  /*1420*/  IMAD R17, R17, c[0x0][0x17c], RZ ;  /* 0x00005f0011117a24 */ /* 0x000fe200078e02ff */
[----:B------:R-:W-:-:S04]  /*1430*/  SHF.R.S32.HI R18, RZ, 0x1f, R16 ;  /* 0x0000001fff127819 */ /* 0x000fc80000011410 */
[----:B------:R-:W-:-:S04]  /*1440*/  IADD3 R19, P0, R16, R17, RZ ;  /* 0x0000001110137210 */ /* 0x000fc80007f1e0ff */
[----:B------:R-:W-:Y:S01]  /*1450*/  LEA.HI.X.SX32 R20, R17, R18, 0x1, P0 ;  /* 0x0000001211147211 */ /* 0x000fe200000f0eff */
[----:B------:R-:W-:Y:S01]  /*1460*/  IMAD R18, R10, 0x80, R5 ;  /* 0x000000800a127824 */ /* 0x000fe200078e0205 */
[----:B------:R-:W-:-:S04]  /*1470*/  LEA R16, P0, R19, c[0x0][0x168], 0x1 ;  /* 0x00005a0013107a11 */ /* 0x000fc800078008ff */
[----:B------:R-:W-:Y:S01]  /*1480*/  LEA.HI.X R17, R19, c[0x0][0x16c], R20, 0x1, P0 ;  /* 0x00005b0013117a11 */ /* 0x000fe200000f0c14 */
[----:B------:R-:W-:-:S05]  /*1490*/  IMAD R19, R18, 0x2, R23 ;  /* 0x0000000212137824 */ /* 0x000fca00078e0217 */
[----:B------:R1:W-:Y:S03]  /*14a0*/  LDGSTS.E.128 [R19+0x8080], [R16.64] ;  /* 0x0808000010137fae */ /* 0x0003e6000b921c44 */
.L_x_19:
[----:B------:R-:W-:Y:S05]  /*14b0*/  BSYNC B3 ;  /* 0x0000000000037941 */ /* 0x000fea0003800000 */
.L_x_18:
[----:B-1----:R-:W-:Y:S01]  /*14c0*/  IADD3 R16, R0, 0x40, RZ ;  /* 0x0000004000107810 */ /* 0x002fe20007ffe0ff */
[----:B------:R-:W-:Y:S05]  /*14d0*/  @!P1 BRA `(.L_x_17) ;  /* 0x0000012000009947 */ /* 0x000fea0003800000 */
[----:B------:R-:W-:Y:S01]  /*14e0*/  IMAD.IADD R17, R110, 0x1, R7 ;  /* 0x000000016e117824 */ /* 0x000fe200078e0207 */
[----:B------:R-:W-:Y:S01]  /*14f0*/  IADD3 R16, R0, 0x60, RZ ;  /* 0x0000006000107810 */ /* 0x000fe20007ffe0ff */
[----:B------:R-:W-:-:S03]  /*1500*/  IMAD R18, R9, 0x40, R2 ;  /* 0x0000004009127824 */ /* 0x000fc600078e0202 */
[----:B------:R-:W-:-:S04]  /*1510*/  ISETP.GE.AND P0, PT, R17, c[0x0][0x17c], PT ;  /* 0x00005f0011007a0c */ /* 0x000fc80003f06270 */
[----:B------:R-:W-:-:S13]  /*1520*/  ISETP.GE.OR P0, PT, R18, c[0x0][0x180], P0 ;  /* 0x0000600012007a0c */ /* 0x000fda0000706670 */
[----:B------:R-:W-:Y:S05]  /*1530*/  @P0 BRA `(.L_x_17) ;  /* 0x000000c000000947 */ /* 0x000fea0003800000 */
[----:B------:R-:W-:Y:S01]  /*1540*/  IMAD R18, R18, c[0x0][0x17c], RZ ;  /* 0x00005f0012127a24 */ /* 0x000fe200078e02ff */
[----:B------:R-:W-:-:S04]  /*1550*/  SHF.R.S32.HI R19, RZ, 0x1f, R17 ;  /* 0x0000001fff137819 */ /* 0x000fc80000011411 */
[----:B------:R-:W-:Y:S01]  /*1560*/  IADD3 R20, P0, R17, R18, RZ ;  /* 0x0000001211147210 */ /* 0x000fe20007f1e0ff */
[----:B------:R-:W-:-:S03]  /*1570*/  IMAD R17, R2, 0x80, R7 ;  /* 0x0000008002117824 */ /* 0x000fc600078e0207 */
[----:B------:R-:W-:Y:S01]  /*1580*/  LEA.HI.X.SX32 R19, R18, R19, 0x1, P0 ;  /* 0x0000001312137211 */ /* 0x000fe200000f0eff */
[----:B------:R-:W-:Y:S01]  /*1590*/  IMAD R17, R17, 0x2, R23 ;  /* 0x0000000211117824 */ /* 0x000fe200078e0217 */
[----:B------:R-:W-:-:S04]  /*15a0*/  LEA R18, P0, R20, c[0x0][0x168], 0x1 ;  /* 0x00005a0014127a11 */ /* 0x000fc800078008ff */
[----:B------:R-:W-:-:S05]  /*15b0*/  LEA.HI.X R19, R20, c[0x0][0x16c], R19, 0x1, P0 ;  /* 0x00005b0014137a11 */ /* 0x000fca00000f0c13 */
[----:B------:R-:W-:Y:S01]  /*15c0*/  @!PT LDS RZ, [RZ] ;  /* 0x00000000fffff984 */ /* 0x000fe20000000800 */
[----:B------:R-:W-:Y:S01]  /*15d0*/  @!PT LDS RZ, [RZ] ;  /* 0x00000000fffff984 */ /* 0x000fe20000000800 */
[----:B------:R-:W-:Y:S01]  /*15e0*/  @!PT LDS RZ, [RZ] ;  /* 0x00000000fffff984 */ /* 0x000fe20000000800 */
[----:B------:R1:W-:Y:S04]  /*15f0*/  LDGSTS.E.128 [R17+0x8080], [R18.64] ;  /* 0x0808000012117fae */ /* 0x0003e8000b921c44 */
.L_x_17:
[----:B-1----:R-:W-:Y:S05]  /*1600*/  BSYNC B2 ;  /* 0x0000000000027941 */ /* 0x002fea0003800000 */
.L_x_16:
[----:B------:R-:W-:-:S13]  /*1610*/  ISETP.GE.U32.AND P0, PT, R21, 0x60, PT ;  /* 0x000000601500780c */ /* 0x000fda0003f06070 */
[----:B------:R-:W-:Y:S05]  /*1620*/  @!P0 BRA `(.L_x_15) ;  /* 0x0000069000008947 */ /* 0x000fea0003800000 */
.L_x_22:
[C---:B------:R-:W-:Y:S01]  /*1630*/  IMAD.SHL.U32 R17, R16.reuse, 0x8, RZ ;  /* 0x0000000810117824 */ /* 0x040fe200078e00ff */
[C---:B------:R-:W-:Y:S01]  /*1640*/  IADD3 R21, R16.reuse, 0x40, RZ ;  /* 0x0000004010157810 */ /* 0x040fe20007ffe0ff */
[----:B------:R-:W-:Y:S01]  /*1650*/  BSSY B2, `(.L_x_20) ;  /* 0x0000064000027945 */ /* 0x000fe20003800000 */
[----:B------:R-:W-:Y:S02]  /*1660*/  IADD3 R19, R16, 0x20, RZ ;  /* 0x0000002010137810 */ /* 0x000fe40007ffe0ff */
[----:B------:R-:W-:Y:S01]  /*1670*/  SHF.R.S32.HI R18, RZ, 0x1f, R17 ;  /* 0x0000001fff127819 */ /* 0x000fe20000011411 */
[----:B------:R-:W-:Y:S01]  /*1680*/  IMAD.SHL.U32 R23, R21, 0x8, RZ ;  /* 0x0000000815177824 */ /* 0x000fe200078e00ff */
[----:B------:R-:W-:Y:S02]  /*1690*/  SHF.R.S32.HI R20, RZ, 0x1f, R19 ;  /* 0x0000001fff147819 */ /* 0x000fe40000011413 */
[----:B------:R-:W-:Y:S02]  /*16a0*/  LEA.HI R18, R18, R17, RZ, 0x7 ;  /* 0x0000001112127211 */ /* 0x000fe400078f38ff */
[----:B------:R-:W-:-:S02]  /*16b0*/  SHF.R.S32.HI R24, RZ, 0x1f, R21 ;  /* 0x0000001fff187819 */ /* 0x000fc40000011415 */
[----:B------:R-:W-:Y:S02]  /*16c0*/  LOP3.LUT R18, R18, 0xffffff80, RZ, 0xc0, !PT ;  /* 0xffffff8012127812 */ /* 0x000fe400078ec0ff */
[----:B------:R-:W-:Y:S02]  /*16d0*/  SHF.R.S32.HI R26, RZ, 0x1f, R23 ;  /* 0x0000001fff1a7819 */ /* 0x000fe40000011417 */
[----:B------:R-:W-:Y:S01]  /*16e0*/  LEA.HI R20, R20, R19, RZ, 0x4 ;  /* 0x0000001314147211 */ /* 0x000fe200078f20ff */
[----:B------:R-:W-:Y:S01]  /*16f0*/  IMAD.SHL.U32 R19, R19, 0x8, RZ ;  /* 0x0000000813137824 */ /* 0x000fe200078e00ff */
[----:B------:R-:W-:Y:S01]  /*1700*/  LEA.HI R24, R24, R21, RZ, 0x4 ;  /* 0x0000001518187211 */ /* 0x000fe200078f20ff */
[----:B------:R-:W-:Y:S01]  /*1710*/  IMAD.IADD R21, R17, 0x1, -R18 ;  /* 0x0000000111157824 */ /* 0x000fe200078e0a12 */
[----:B------:R-:W-:Y:S02]  /*1720*/  LEA.HI R26, R26, R23, RZ, 0x7 ;  /* 0x000000171a1a7211 */ /* 0x000fe400078f38ff */
[----:B------:R-:W-:Y:S01]  /*1730*/  SHF.R.S32.HI R17, RZ, 0x1f, R16 ;  /* 0x0000001fff117819 */ /* 0x000fe20000011410 */
[----:B------:R-:W-:Y:S01]  /*1740*/  IMAD.IADD R25, R110, 0x1, R21 ;  /* 0x000000016e197824 */ /* 0x000fe200078e0215 */
[----:B------:R-:W-:-:S02]  /*1750*/  LOP3.LUT R26, R26, 0xffffff80, RZ, 0xc0, !PT ;  /* 0xffffff801a1a7812 */ /* 0x000fc400078ec0ff */
[----:B------:R-:W-:Y:S02]  /*1760*/  SHF.R.S32.HI R22, RZ, 0x1f, R19 ;  /* 0x0000001fff167819 */ /* 0x000fe40000011413 */
[----:B------:R-:W-:Y:S01]  /*1770*/  LEA.HI R17, R17, R16, RZ, 0x4 ;  /* 0x0000001011117211 */ /* 0x000fe200078f20ff */
[----:B------:R-:W-:Y:S01]  /*1780*/  IMAD.IADD R23, R23, 0x1, -R26 ;  /* 0x0000000117177824 */ /* 0x000fe200078e0a1a */
[----:B------:R-:W-:Y:S02]  /*1790*/  LEA.HI R22, R22, R19, RZ, 0x7 ;  /* 0x0000001316167211 */ /* 0x000fe400078f38ff */
[----:B------:R-:W-:Y:S01]  /*17a0*/  SHF.R.S32.HI R26, RZ, 0x4, R17 ;  /* 0x00000004ff1a7819 */ /* 0x000fe20000011411 */
[----:B------:R-:W-:Y:S01]  /*17b0*/  IMAD.IADD R33, R110, 0x1, R23 ;  /* 0x000000016e217824 */ /* 0x000fe200078e0217 */
[----:B------:R-:W-:Y:S02]  /*17c0*/  LOP3.LUT R22, R22, 0xffffff80, RZ, 0xc0, !PT ;  /* 0xffffff8016167812 */ /* 0x000fe400078ec0ff */
[----:B------:R-:W-:Y:S01]  /*17d0*/  SHF.R.S32.HI R28, RZ, 0x4, R20 ;  /* 0x00000004ff1c7819 */ /* 0x000fe20000011414 */
[----:B------:R-:W-:Y:S01]  /*17e0*/  IMAD R20, R9, 0x40, R26 ;  /* 0x0000004009147824 */ /* 0x000fe200078e021a */
[----:B------:R-:W-:Y:S01]  /*17f0*/  IADD3 R18, R16, 0x60, RZ ;  /* 0x0000006010127810 */ /* 0x000fe20007ffe0ff */
[----:B------:R-:W-:Y:S01]  /*1800*/  IMAD.IADD R27, R19, 0x1, -R22 ;  /* 0x00000001131b7824 */ /* 0x000fe200078e0a16 */
[----:B------:R-:W-:Y:S01]  /*1810*/  ISETP.GE.AND P1, PT, R25, c[0x0][0x17c], PT ;  /* 0x00005f0019007a0c */ /* 0x000fe20003f26270 */
[----:B------:R-:W-:Y:S01]  /*1820*/  IMAD R29, R9, 0x40, R28 ;  /* 0x00000040091d7824 */ /* 0x000fe200078e021c */
[----:B------:R-:W-:Y:S01]  /*1830*/  SHF.R.S32.HI R30, RZ, 0x4, R24 ;  /* 0x00000004ff1e7819 */ /* 0x000fe20000011418 */
[----:B------:R-:W-:Y:S01]  /*1840*/  IMAD.SHL.U32 R19, R18, 0x8, RZ ;  /* 0x0000000812137824 */ /* 0x000fe200078e00ff */
[----:B------:R-:W-:Y:S01]  /*1850*/  ISETP.GE.OR P1, PT, R20, c[0x0][0x180], P1 ;  /* 0x0000600014007a0c */ /* 0x000fe20000f26670 */
[----:B------:R-:W-:Y:S01]  /*1860*/  IMAD.IADD R31, R110, 0x1, R27 ;  /* 0x000000016e1f7824 */ /* 0x000fe200078e021b */
[----:B------:R-:W-:Y:S01]  /*1870*/  ISETP.GE.AND P2, PT, R33, c[0x0][0x17c], PT ;  /* 0x00005f0021007a0c */ /* 0x000fe20003f46270 */
[----:B------:R-:W-:Y:S01]  /*1880*/  IMAD R32, R9, 0x40, R30 ;  /* 0x0000004009207824 */ /* 0x000fe200078e021e */
[----:B------:R-:W-:-:S02]  /*1890*/  SHF.R.S32.HI R22, RZ, 0x1f, R19 ;  /* 0x0000001fff167819 */ /* 0x000fc40000011413 */
[----:B------:R-:W-:Y:S02]  /*18a0*/  ISETP.GE.AND P0, PT, R31, c[0x0][0x17c], PT ;  /* 0x00005f001f007a0c */ /* 0x000fe40003f06270 */
        /* <DEDUP_REMOVED lines=13> */
[----:B------:R-:W-:Y:S01]  /*1980*/  @!P2 IMAD R22, R32, c[0x0][0x17c], RZ ;  /* 0x00005f002016aa24 */ /* 0x000fe200078e02ff */
[----:B------:R-:W-:Y:S01]  /*1990*/  @!P1 IADD3 R25, P3, R25, R18, RZ ;  /* 0x0000001219199210 */ /* 0x000fe20007f7e0ff */
[----:B------:R-:W-:Y:S01]  /*19a0*/  @!P2 IMAD R23, R30, 0x80, R23 ;  /* 0x000000801e17a824 */ /* 0x000fe200078e0217 */
[----:B------:R-:W-:Y:S01]  /*19b0*/  @!P2 SHF.R.S32.HI R27, RZ, 0x1f, R33 ;  /* 0x0000001fff1ba819 */ /* 0x000fe20000011421 */
[----:B------:R-:W-:Y:S01]  /*19c0*/  @!P1 IMAD R17, R17, 0x2, R20 ;  /* 0x0000000211119824 */ /* 0x000fe200078e0214 */
[----:B------:R-:W-:Y:S01]  /*19d0*/  @!P1 LEA.HI.X.SX32 R26, R18, R19, 0x1, P3 ;  /* 0x00000013121a9211 */ /* 0x000fe200018f0eff */
[----:B------:R-:W-:Y:S01]  /*19e0*/  @!P0 IMAD R20, R29, c[0x0][0x17c], RZ ;  /* 0x00005f001d148a24 */ /* 0x000fe200078e02ff */
[----:B------:R-:W-:Y:S01]  /*19f0*/  @!P1 LEA R18, P3, R25, c[0x0][0x168], 0x1 ;  /* 0x00005a0019129a11 */ /* 0x000fe200078608ff */
[----:B------:R-:W-:-:S02]  /*1a00*/  @!P0 IMAD.SHL.U32 R30, R9, 0x4000, RZ ;  /* 0x00004000091e8824 */ /* 0x000fc400078e00ff */
[----:B------:R-:W-:Y:S01]  /*1a10*/  @!P2 IMAD.SHL.U32 R32, R9, 0x4000, RZ ;  /* 0x000040000920a824 */ /* 0x000fe200078e00ff */
[----:B------:R-:W-:Y:S02]  /*1a20*/  @!P1 LEA.HI.X R19, R25, c[0x0][0x16c], R26, 0x1, P3 ;  /* 0x00005b0019139a11 */ /* 0x000fe400018f0c1a */
        /* <DEDUP_REMOVED lines=8> */
[----:B------:R-:W-:-:S02]  /*1ab0*/  @!P2 LOP3.LUT R32, R32, 0x4000, RZ, 0xc0, !PT ;  /* 0x000040002020a812 */ /* 0x000fc400078ec0ff */
[----:B------:R-:W-:Y:S01]  /*1ac0*/  @!P0 LEA.HI.X.SX32 R31, R20, R25, 0x1, P3 ;  /* 0x00000019141f8211 */ /* 0x000fe200018f0eff */
[----:B------:R-:W-:Y:S01]  /*1ad0*/  @!P0 IMAD R25, R21, 0x2, R30 ;  /* 0x0000000215198824 */ /* 0x000fe200078e021e */
[----:B------:R-:W-:Y:S01]  /*1ae0*/  @!P2 LEA.HI.X.SX32 R29, R22, R27, 0x1, P4 ;  /* 0x0000001b161da211 */ /* 0x000fe200020f0eff */
[----:B------:R-:W-:Y:S01]  /*1af0*/  @!P2 IMAD R27, R23, 0x2, R32 ;  /* 0x00000002171ba824 */ /* 0x000fe200078e0220 */
[----:B------:R-:W-:Y:S02]  /*1b00*/  @!P0 LEA R20, P3, R28, c[0x0][0x168], 0x1 ;  /* 0x00005a001c148a11 */ /* 0x000fe400078608ff */
[----:B------:R-:W-:Y:S02]  /*1b10*/  @!P2 LEA R22, P4, R26, c[0x0][0x168], 0x1 ;  /* 0x00005a001a16aa11 */ /* 0x000fe400078808ff */
[----:B------:R-:W-:Y:S02]  /*1b20*/  @!P0 LEA.HI.X R21, R28, c[0x0][0x16c], R31, 0x1, P3 ;  /* 0x00005b001c158a11 */ /* 0x000fe400018f0c1f */
[----:B------:R-:W-:Y:S01]  /*1b30*/  @!P2 LEA.HI.X R23, R26, c[0x0][0x16c], R29, 0x1, P4 ;  /* 0x00005b001a17aa11 */ /* 0x000fe200020f0c1d */
[----:B------:R-:W-:Y:S01]  /*1b40*/  IMAD.IADD R29, R110, 0x1, R35 ;  /* 0x000000016e1d7824 */ /* 0x000fe200078e0223 */
[----:B------:R-:W-:Y:S01]  /*1b50*/  SHF.R.S32.HI R26, RZ, 0x4, R24 ;  /* 0x00000004ff1a7819 */ /* 0x000fe20000011418 */
[----:B------:R1:W-:Y:S01]  /*1b60*/  @!P0 LDGSTS.E.128 [R25+0x8080], [R20.64] ;  /* 0x0808000014198fae */ /* 0x0003e2000b921c44 */
[----:B------:R-:W-:-:S02]  /*1b70*/  ISETP.GE.AND P0, PT, R16, 0x380, PT ;  /* 0x000003801000780c */ /* 0x000fc40003f06270 */
[----:B------:R-:W-:Y:S01]  /*1b80*/  ISETP.GE.AND P1, PT, R29, c[0x0][0x17c], PT ;  /* 0x00005f001d007a0c */ /* 0x000fe20003f26270 */
        /* <DEDUP_REMOVED lines=15> */
[----:B------:R1:W-:Y:S03]  /*1c80*/  LDGSTS.E.128 [R19+0x8080], [R16.64] ;  /* 0x0808000010137fae */ /* 0x0003e6000b921c44 */
.L_x_21:
[----:B-1----:R-:W-:Y:S05]  /*1c90*/  BSYNC B2 ;  /* 0x0000000000027941 */ /* 0x002fea0003800000 */
.L_x_20:
[----:B------:R-:W-:Y:S01]  /*1ca0*/  IMAD.MOV.U32 R16, RZ, RZ, R24 ;  /* 0x000000ffff107224 */ /* 0x000fe200078e0018 */
[----:B------:R-:W-:Y:S05]  /*1cb0*/  @!P0 BRA `(.L_x_22) ;  /* 0xfffff97000008947 */ /* 0x000fea000383ffff */
.L_x_15:
[----:B------:R-:W-:Y:S05]  /*1cc0*/  BSYNC B1 ;  /* 0x0000000000017941 */ /* 0x000fea0003800000 */
.L_x_14:
[----:B------:R-:W0:Y:S01]  /*1cd0*/  LDGDEPBAR ;  /* 0x00000000000079af */ /* 0x000e220000000000 */
[----:B------:R-:W-:-:S04]  /*1ce0*/  DEPBAR.LE SB0, 0x0 ;  /* 0x000080000000791a */ /* 0x000fc80000000000 */
.L_x_2:
[----:B------:R-:W-:Y:S05]  /*1cf0*/  BSYNC B0 ;  /* 0x0000000000007941 */ /* 0x000fea0003800000 */
.L_x_1:
[----:B------:R-:W-:Y:S01]  /*1d00*/  BAR.SYNC.DEFER_BLOCKING 0x0 ;  /* 0x0000000000007b1d */ /* 0x000fe20000010000 */
[----:B------:R-:W-:-:S13]  /*1d10*/  ISETP.GE.AND P0, PT, R0, 0x20, PT ;  /* 0x000000200000780c */ /* 0x000fda0003f06270 */
[----:B------:R-:W-:Y:S05]  /*1d20*/  @!P0 BRA `(.L_x_23) ;  /* 0x00000ba000008947 */ /* 0x000fea0003800000 */
[----:B------:R-:W2:Y:S01]  /*1d30*/  S2R R18, SR_LANEID ;  /* 0x0000000000127919 */ /* 0x000ea20000000000 */
[----:B------:R-:W-:Y:S01]  /*1d40*/  IMAD.SHL.U32 R111, R9, 0x4000, RZ ;  /* 0x00004000096f7824 */ /* 0x000fe200078e00ff */
[----:B------:R-:W-:Y:S04]  /*1d50*/  WARPSYNC 0xffffffff ;  /* 0xffffffff00007948 */ /* 0x000fe80003800000 */
[----:B------:R-:W-:-:S04]  /*1d60*/  LOP3.LUT R111, R111, 0x4000, RZ, 0xc0, !PT ;  /* 0x000040006f6f7812 */ /* 0x000fc800078ec0ff */
[C---:B------:R-:W-:Y:S01]  /*1d70*/  IADD3 R20, R111.reuse, 0x80c0, RZ ;  /* 0x000080c06f147810 */ /* 0x040fe20007ffe0ff */
[----:B------:R-:W-:Y:S01]  /*1d80*/  IMAD R113, R108, 0x800, R111 ;  /* 0x000008006c717824 */ /* 0x000fe200078e026f */
[C---:B------:R-:W-:Y:S02]  /*1d90*/  IADD3 R24, R111.reuse, 0x8100, RZ ;  /* 0x000081006f187810 */ /* 0x040fe40007ffe0ff */
[C---:B------:R-:W-:Y:S02]  /*1da0*/  IADD3 R44, R111.reuse, 0x8160, RZ ;  /* 0x000081606f2c7810 */ /* 0x040fe40007ffe0ff */
[C---:B------:R-:W-:Y:S02]  /*1db0*/  IADD3 R28, R111.reuse, 0x8140, RZ ;  /* 0x000081406f1c7810 */ /* 0x040fe40007ffe0ff */
[C---:B------:R-:W-:Y:S02]  /*1dc0*/  IADD3 R22, R111.reuse, 0x80e0, RZ ;  /* 0x000080e06f167810 */ /* 0x040fe40007ffe0ff */
[----:B------:R-:W-:-:S02]  /*1dd0*/  IADD3 R26, R111, 0x8120, RZ ;  /* 0x000081206f1a7810 */ /* 0x000fc40007ffe0ff */
[--C-:B-12---:R-:W-:Y:S02]  /*1de0*/  SHF.R.U32.HI R16, RZ, 0x3, R18.reuse ;  /* 0x00000003ff107819 */ /* 0x106fe40000011612 */
[----:B------:R-:W-:Y:S02]  /*1df0*/  LOP3.LUT R17, R18, 0x7, RZ, 0xc0, !PT ;  /* 0x0000000712117812 */ /* 0x000fe400078ec0ff */
[----:B------:R-:W-:Y:S01]  /*1e00*/  SHF.R.U32.HI R18, RZ, 0x4, R18 ;  /* 0x00000004ff127819 */ /* 0x000fe20000011612 */
[----:B------:R-:W-:-:S04]  /*1e10*/  IMAD.SHL.U32 R16, R16, 0x8, RZ ;  /* 0x0000000810107824 */ /* 0x000fc800078e00ff */
[----:B------:R-:W-:Y:S01]  /*1e20*/  IMAD.SHL.U32 R18, R18, 0x8, RZ ;  /* 0x0000000812127824 */ /* 0x000fe200078e00ff */
[----:B------:R-:W-:Y:S02]  /*1e30*/  LOP3.LUT R17, R16, 0x8, R17, 0xe2, !PT ;  /* 0x0000000810117812 */ /* 0x000fe400078ee211 */
[----:B------:R-:W-:-:S03]  /*1e40*/  IADD3 R16, R111, 0x8080, RZ ;  /* 0x000080806f107810 */ /* 0x000fc60007ffe0ff */
[C-C-:B------:R-:W-:Y:S02]  /*1e50*/  IMAD R112, R17.reuse, 0x40, R18.reuse ;  /* 0x0000004011707824 */ /* 0x140fe400078e0212 */
[----:B------:R-:W-:Y:S01]  /*1e60*/  IMAD R109, R17, 0x80, R18 ;  /* 0x00000080116d7824 */ /* 0x000fe200078e0212 */
[----:B------:R-:W-:Y:S02]  /*1e70*/  IADD3 R17, R113, 0x80, RZ ;  /* 0x0000008071117810 */ /* 0x000fe40007ffe0ff */
[----:B------:R-:W-:Y:S01]  /*1e80*/  IADD3 R18, R111, 0x80a0, RZ ;  /* 0x000080a06f127810 */ /* 0x000fe20007ffe0ff */
[C---:B------:R-:W-:Y:S02]  /*1e90*/  IMAD.U32 R52, R109.reuse, 0x2, R20 ;  /* 0x000000026d347824 */ /* 0x040fe400078e0014 */
[----:B------:R-:W-:Y:S02]  /*1ea0*/  IMAD.U32 R17, R112, 0x2, R17 ;  /* 0x0000000270117824 */ /* 0x000fe400078e0011 */
[----:B------:R-:W-:-:S02]  /*1eb0*/  IMAD.U32 R32, R109, 0x2, R24 ;  /* 0x000000026d207824 */ /* 0x000fc400078e0018 */
[C---:B------:R-:W-:Y:S01]  /*1ec0*/  IMAD.U32 R20, R109.reuse, 0x2, R44 ;  /* 0x000000026d147824 */ /* 0x040fe200078e002c */
[----:B------:R-:W-:Y:S01]  /*1ed0*/  LDSM.16.MT88.4 R52, [R52] ;  /* 0x000000003434783b */ /* 0x000fe20000004200 */
[C---:B------:R-:W-:Y:S02]  /*1ee0*/  IMAD.U32 R24, R109.reuse, 0x2, R28 ;  /* 0x000000026d187824 */ /* 0x040fe400078e001c */
[C---:B------:R-:W-:Y:S01]  /*1ef0*/  IMAD.U32 R64, R109.reuse, 0x2, R16 ;  /* 0x000000026d407824 */ /* 0x040fe200078e0010 */
[----:B------:R-:W-:Y:S01]  /*1f00*/  LDSM.16.MT88.4 R32, [R32] ;  /* 0x000000002020783b */ /* 0x000fe20000004200 */
[C---:B------:R-:W-:Y:S02]  /*1f10*/  IMAD.U32 R56, R109.reuse, 0x2, R18 ;  /* 0x000000026d387824 */ /* 0x040fe400078e0012 */
[C---:B------:R-:W-:Y:S01]  /*1f20*/  IMAD.U32 R36, R109.reuse, 0x2, R22 ;  /* 0x000000026d247824 */ /* 0x040fe200078e0016 */
[----:B------:R-:W1:Y:S01]  /*1f30*/  LDSM.16.M88.4 R16, [R17] ;  /* 0x000000001110783b */ /* 0x000e620000000200 */
[----:B------:R-:W-:-:S03]  /*1f40*/  IMAD.U32 R29, R109, 0x2, R26 ;  /* 0x000000026d1d7824 */ /* 0x000fc600078e001a */
[----:B------:R-:W2:Y:S04]  /*1f50*/  LDSM.16.MT88.4 R20, [R20] ;  /* 0x000000001414783b */ /* 0x000ea80000004200 */
[----:B------:R-:W3:Y:S04]  /*1f60*/  LDSM.16.MT88.4 R24, [R24] ;  /* 0x000000001818783b */ /* 0x000ee80000004200 */
[----:B------:R-:W4:Y:S04]  /*1f70*/  LDSM.16.MT88.4 R56, [R56] ;  /* 0x000000003838783b */ /* 0x000f280000004200 */
[----:B------:R-:W5:Y:S04]  /*1f80*/  LDSM.16.MT88.4 R64, [R64] ;  /* 0x000000004040783b */ /* 0x000f680000004200 */
[----:B------:R-:W4:Y:S04]  /*1f90*/  LDSM.16.MT88.4 R28, [R29] ;  /* 0x000000001d1c783b */ /* 0x000f280000004200 */
[----:B------:R-:W4:Y:S01]  /*1fa0*/  LDSM.16.MT88.4 R36, [R36] ;  /* 0x000000002424783b */ /* 0x000f220000004200 */
[C---:B-1----:R-:W-:Y:S08]  /*1fb0*/  HMMA.16816.F16 R60, R16.reuse, R54, R42 ;  /* 0x00000036103c723c */ /* 0x042ff0000000082a */
[C---:B--2---:R-:W-:Y:S07]  /*1fc0*/  HMMA.16816.F16 R42, R16.reuse, R20, R76 ;  /* 0x00000014102a723c */ /* 0x044fee000000084c */
[----:B------:R-:W-:Y:S01]  /*1fd0*/  IADD3 R20, R111, 0x90a0, RZ ;  /* 0x000090a06f147810 */ /* 0x000fe20007ffe0ff */
[C---:B---3--:R-:W-:Y:S07]  /*1fe0*/  HMMA.16816.F16 R82, R16.reuse, R24, R82 ;  /* 0x000000181052723c */ /* 0x048fee0000000852 */
[----:B------:R-:W-:Y:S01]  /*1ff0*/  IADD3 R25, R113, 0xa0, RZ ;  /* 0x000000a071197810 */ /* 0x000fe20007ffe0ff */
[----:B----4-:R-:W-:Y:S01]  /*2000*/  HMMA.16816.F16 R12, R16, R56, R12 ;  /* 0x00000038100c723c */ /* 0x010fe2000000080c */
[----:B------:R-:W-:-:S03]  /*2010*/  IADD3 R24, R111, 0x9080, RZ ;  /* 0x000090806f187810 */ /* 0x000fc60007ffe0ff */
[----:B------:R-:W-:Y:S02]  /*2020*/  IMAD.U32 R25, R112, 0x2, R25 ;  /* 0x0000000270197824 */ /* 0x000fe400078e0019 */
[----:B------:R-:W-:Y:S01]  /*2030*/  IMAD.U32 R88, R109, 0x2, R24 ;  /* 0x000000026d587824 */ /* 0x000fe200078e0018 */
[----:B------:R-:W-:Y:S01]  /*2040*/  IADD3 R24, R111, 0x9140, RZ ;  /* 0x000091406f187810 */ /* 0x000fe20007ffe0ff */
[----:B------:R-:W-:Y:S01]  /*2050*/  IMAD.U32 R56, R109, 0x2, R20 ;  /* 0x000000026d387824 */ /* 0x000fe200078e0014 */
[----:B-----5:R-:W-:Y:S01]  /*2060*/  HMMA.16816.F16 R14, R16, R64, R14 ;  /* 0x00000040100e723c */ /* 0x020fe2000000080e */
[----:B------:R-:W-:Y:S02]  /*2070*/  IADD3 R20, R111, 0x9100, RZ ;  /* 0x000091006f147810 */ /* 0x000fe40007ffe0ff */
[----:B------:R-:W-:Y:S03]  /*2080*/  LDSM.16.MT88.4 R88, [R88] ;  /* 0x000000005858783b */ /* 0x000fe60000004200 */
[----:B------:R-:W-:-:S02]  /*2090*/  IMAD.U32 R44, R109, 0x2, R20 ;  /* 0x000000026d2c7824 */ /* 0x000fc400078e0014 */
[C---:B------:R-:W-:Y:S01]  /*20a0*/  HMMA.16816.F16 R64, R16.reuse, R58, R46 ;  /* 0x0000003a1040723c */ /* 0x040fe2000000082e */
[----:B------:R-:W-:Y:S04]  /*20b0*/  LDSM.16.MT88.4 R56, [R56] ;  /* 0x000000003838783b */ /* 0x000fe80000004200 */
[----:B------:R-:W-:Y:S03]  /*20c0*/  LDSM.16.MT88.4 R44, [R44] ;  /* 0x000000002c2c783b */ /* 0x000fe60000004200 */
[C---:B------:R-:W-:Y:S08]  /*20d0*/  HMMA.16816.F16 R86, R16.reuse, R28, R86 ;  /* 0x0000001c1056723c */ /* 0x040ff00000000856 */
[C---:B------:R-:W-:Y:S01]  /*20e0*/  HMMA.16816.F16 R84, R16.reuse, R30, R84 ;  /* 0x0000001e1054723c */ /* 0x040fe20000000854 */
[----:B------:R-:W1:Y:S07]  /*20f0*/  LDSM.16.M88.4 R28, [R25] ;  /* 0x00000000191c783b */ /* 0x000e6e0000000200 */
[C---:B------:R-:W-:Y:S08]  /*2100*/  HMMA.16816.F16 R62, R16.reuse, R52, R40 ;  /* 0x00000034103e723c */ /* 0x040ff00000000828 */
[C---:B------:R-:W-:Y:S08]  /*2110*/  HMMA.16816.F16 R66, R16.reuse, R66, R50 ;  /* 0x000000421042723c */ /* 0x040ff00000000832 */
[C---:B------:R-:W-:Y:S08]  /*2120*/  HMMA.16816.F16 R98, R16.reuse, R36, R72 ;  /* 0x000000241062723c */ /* 0x040ff00000000848 */
[C---:B------:R-:W-:Y:S08]  /*2130*/  HMMA.16816.F16 R96, R16.reuse, R38, R74 ;  /* 0x000000261060723c */ /* 0x040ff0000000084a */
[C---:B------:R-:W-:Y:S07]  /*2140*/  HMMA.16816.F16 R94, R16.reuse, R32, R68 ;  /* 0x00000020105e723c */ /* 0x040fee0000000844 */
[C---:B------:R-:W-:Y:S01]  /*2150*/  IADD3 R32, R111.reuse, 0xa0a0, RZ ;  /* 0x0000a0a06f207810 */ /* 0x040fe20007ffe0ff */
[----:B------:R-:W-:Y:S01]  /*2160*/  HMMA.16816.F16 R92, R16, R34, R70 ;  /* 0x00000022105c723c */ /* 0x000fe20000000846 */
[----:B------:R-:W-:-:S03]  /*2170*/  IADD3 R68, R111, 0xa0c0, RZ ;  /* 0x0000a0c06f447810 */ /* 0x000fc60007ffe0ff */
[C---:B------:R-:W-:Y:S02]  /*2180*/  IMAD.U32 R20, R109.reuse, 0x2, R32 ;  /* 0x000000026d147824 */ /* 0x040fe400078e0020 */
[----:B------:R-:W-:Y:S02]  /*2190*/  IMAD.U32 R68, R109, 0x2, R68 ;  /* 0x000000026d447824 */ /* 0x000fe400078e0044 */
[C---:B------:R-:W-:Y:S07]  /*21a0*/  HMMA.16816.F16 R80, R16.reuse, R26, R80 ;  /* 0x0000001a1050723c */ /* 0x040fee0000000850 */
[----:B------:R-:W-:Y:S01]  /*21b0*/  IADD3 R26, R111, 0x9160, RZ ;  /* 0x000091606f1a7810 */ /* 0x000fe20007ffe0ff */
[----:B------:R-:W-:Y:S01]  /*21c0*/  HMMA.16816.F16 R40, R16, R22, R78 ;  /* 0x000000161028723c */ /* 0x000fe2000000084e */
[----:B------:R-:W-:Y:S03]  /*21d0*/  LDSM.16.MT88.4 R76, [R68] ;  /* 0x00000000444c783b */ /* 0x000fe60000004200 */
[----:B------:R-:W-:-:S03]  /*21e0*/  IMAD.U32 R33, R109, 0x2, R26 ;  /* 0x000000026d217824 */ /* 0x000fc600078e001a */
[----:B------:R-:W-:Y:S01]  /*21f0*/  IADD3 R16, R111, 0x90c0, RZ ;  /* 0x000090c06f107810 */ /* 0x000fe20007ffe0ff */
[C---:B-1----:R-:W-:Y:S01]  /*2200*/  HMMA.16816.F16 R12, R28.reuse, R56, R12 ;  /* 0x000000381c0c723c */ /* 0x042fe2000000080c */
[----:B------:R-:W-:Y:S01]  /*2210*/  IADD3 R17, R113, 0xc0, RZ ;  /* 0x000000c071117810 */ /* 0x000fe20007ffe0ff */
[----:B------:R-:W-:Y:S01]  /*2220*/  LDSM.16.MT88.4 R32, [R33] ;  /* 0x000000002120783b */ /* 0x000fe20000004200 */
[----:B------:R-:W-:Y:S01]  /*2230*/  IADD3 R18, R111, 0x90e0, RZ ;  /* 0x000090e06f127810 */ /* 0x000fe20007ffe0ff */
[----:B------:R-:W-:Y:S01]  /*2240*/  IMAD.U32 R100, R109, 0x2, R16 ;  /* 0x000000026d647824 */ /* 0x000fe200078e0010 */
[C---:B------:R-:W-:Y:S01]  /*2250*/  IADD3 R22, R111.reuse, 0x9120, RZ ;  /* 0x000091206f167810 */ /* 0x040fe20007ffe0ff */
[C---:B------:R-:W-:Y:S01]  /*2260*/  IMAD.U32 R52, R112.reuse, 0x2, R17 ;  /* 0x0000000270347824 */ /* 0x040fe200078e0011 */
[----:B------:R-:W-:Y:S01]  /*2270*/  IADD3 R16, R111, 0xa080, RZ ;  /* 0x0000a0806f107810 */ /* 0x000fe20007ffe0ff */
[C---:B------:R-:W-:Y:S01]  /*2280*/  IMAD.U32 R48, R109.reuse, 0x2, R18 ;  /* 0x000000026d307824 */ /* 0x040fe200078e0012 */
[C---:B------:R-:W-:Y:S01]  /*2290*/  HMMA.16816.F16 R14, R28.reuse, R88, R14 ;  /* 0x000000581c0e723c */ /* 0x040fe2000000080e */
[C---:B------:R-:W-:Y:S01]  /*22a0*/  IMAD.U32 R36, R109.reuse, 0x2, R22 ;  /* 0x000000026d247824 */ /* 0x040fe200078e0016 */
[----:B------:R-:W1:Y:S01]  /*22b0*/  LDSM.16.MT88.4 R100, [R100] ;  /* 0x000000006464783b */ /* 0x000e620000004200 */
[----:B------:R-:W-:Y:S01]  /*22c0*/  IMAD.U32 R18, R109, 0x2, R24 ;  /* 0x000000026d127824 */ /* 0x000fe200078e0018 */
[----:B------:R-:W-:Y:S01]  /*22d0*/  IADD3 R113, R113, 0xe0, RZ ;  /* 0x000000e071717810 */ /* 0x000fe20007ffe0ff */
[----:B------:R-:W-:Y:S01]  /*22e0*/  IMAD.U32 R24, R109, 0x2, R16 ;  /* 0x000000026d187824 */ /* 0x000fe200078e0010 */
[----:B------:R-:W-:Y:S02]  /*22f0*/  LDSM.16.M88.4 R52, [R52] ;  /* 0x000000003434783b */ /* 0x000fe40000000200 */
[C---:B------:R-:W-:Y:S02]  /*2300*/  HMMA.16816.F16 R90, R28.reuse, R90, R66 ;  /* 0x0000005a1c5a723c */ /* 0x040fe40000000842 */
[----:B------:R-:W2:Y:S04]  /*2310*/  LDSM.16.MT88.4 R20, [R20] ;  /* 0x000000001414783b */ /* 0x000ea80000004200 */
[----:B------:R-:W3:Y:S02]  /*2320*/  LDSM.16.MT88.4 R24, [R24] ;  /* 0x000000001818783b */ /* 0x000ee40000004200 */
[C---:B------:R-:W-:Y:S02]  /*2330*/  HMMA.16816.F16 R88, R28.reuse, R58, R64 ;  /* 0x0000003a1c58723c */ /* 0x040fe40000000840 */
[----:B------:R-:W4:Y:S04]  /*2340*/  LDSM.16.MT88.4 R16, [R18] ;  /* 0x000000001210783b */ /* 0x000f280000004200 */
[----:B------:R-:W5:Y:S02]  /*2350*/  LDSM.16.MT88.4 R48, [R48] ;  /* 0x000000003030783b */ /* 0x000f640000004200 */
[C---:B------:R-:W-:Y:S02]  /*2360*/  HMMA.16816.F16 R94, R28.reuse, R44, R94 ;  /* 0x0000002c1c5e723c */ /* 0x040fe4000000085e */
[----:B------:R-:W4:Y:S06]  /*2370*/  LDSM.16.MT88.4 R36, [R36] ;  /* 0x000000002424783b */ /* 0x000f2c0000004200 */
[C---:B------:R-:W-:Y:S08]  /*2380*/  HMMA.16816.F16 R92, R28.reuse, R46, R92 ;  /* 0x0000002e1c5c723c */ /* 0x040ff0000000085c */
[----:B-1----:R-:W-:Y:S08]  /*2390*/  HMMA.16816.F16 R100, R28, R100, R62 ;  /* 0x000000641c64723c */ /* 0x002ff0000000083e */
[C---:B--2---:R-:W-:Y:S07]  /*23a0*/  HMMA.16816.F16 R12, R52.reuse, R20, R12 ;  /* 0x00000014340c723c */ /* 0x044fee000000080c */
[----:B------:R-:W-:Y:S01]  /*23b0*/  IADD3 R20, R111, 0xa0e0, RZ ;  /* 0x0000a0e06f147810 */ /* 0x000fe20007ffe0ff */
[----:B---3--:R-:W-:Y:S01]  /*23c0*/  HMMA.16816.F16 R14, R52, R24, R14 ;  /* 0x00000018340e723c */ /* 0x008fe2000000080e */
[----:B------:R-:W-:-:S03]  /*23d0*/  IMAD.U32 R21, R112, 0x2, R113 ;  /* 0x0000000270157824 */ /* 0x000fc600078e0071 */
[----:B------:R-:W-:Y:S01]  /*23e0*/  IMAD.U32 R72, R109, 0x2, R20 ;  /* 0x000000026d487824 */ /* 0x000fe200078e0014 */
[C---:B------:R-:W-:Y:S02]  /*23f0*/  IADD3 R20, R111.reuse, 0xa160, RZ ;  /* 0x0000a1606f147810 */ /* 0x040fe40007ffe0ff */
[----:B------:R-:W-:Y:S01]  /*2400*/  IADD3 R24, R111, 0xa120, RZ ;  /* 0x0000a1206f187810 */ /* 0x000fe20007ffe0ff */
[C---:B------:R-:W-:Y:S02]  /*2410*/  HMMA.16816.F16 R90, R52.reuse, R26, R90 ;  /* 0x0000001a345a723c */ /* 0x040fe4000000085a */
[C---:B------:R-:W-:Y:S01]  /*2420*/  IMAD.U32 R56, R109.reuse, 0x2, R20 ;  /* 0x000000026d387824 */ /* 0x040fe200078e0014 */
[----:B------:R-:W1:Y:S01]  /*2430*/  LDSM.16.MT88.4 R72, [R72] ;  /* 0x000000004848783b */ /* 0x000e620000004200 */
[----:B------:R-:W-:Y:S01]  /*2440*/  IMAD.U32 R64, R109, 0x2, R24 ;  /* 0x000000026d407824 */ /* 0x000fe200078e0018 */
[C---:B------:R-:W-:Y:S02]  /*2450*/  IADD3 R24, R111.reuse, 0xb0c0, RZ ;  /* 0x0000b0c06f187810 */ /* 0x040fe40007ffe0ff */
[C---:B------:R-:W-:Y:S01]  /*2460*/  IADD3 R26, R111.reuse, 0xa140, RZ ;  /* 0x0000a1406f1a7810 */ /* 0x040fe20007ffe0ff */
[----:B------:R-:W-:Y:S01]  /*2470*/  HMMA.16816.F16 R88, R52, R22, R88 ;  /* 0x000000163458723c */ /* 0x000fe20000000858 */
[----:B------:R-:W-:Y:S01]  /*2480*/  LDSM.16.MT88.4 R56, [R56] ;  /* 0x000000003838783b */ /* 0x000fe20000004200 */
[----:B------:R-:W-:-:S03]  /*2490*/  IADD3 R20, R111, 0xb0a0, RZ ;  /* 0x0000b0a06f147810 */ /* 0x000fc60007ffe0ff */
[----:B------:R-:W-:Y:S02]  /*24a0*/  LDSM.16.MT88.4 R64, [R64] ;  /* 0x000000004040783b */ /* 0x000fe40000004200 */
[----:B------:R-:W-:Y:S01]  /*24b0*/  IADD3 R22, R111, 0xa100, RZ ;  /* 0x0000a1006f167810 */ /* 0x000fe20007ffe0ff */
[----:B------:R-:W-:Y:S01]  /*24c0*/  HMMA.16816.F16 R102, R28, R102, R60 ;  /* 0x000000661c66723c */ /* 0x000fe2000000083c */
[----:B------:R-:W-:-:S03]  /*24d0*/  IMAD.U32 R44, R109, 0x2, R20 ;  /* 0x000000026d2c7824 */ /* 0x000fc600078e0014 */
[----:B------:R-:W-:Y:S01]  /*24e0*/  IMAD.U32 R68, R109, 0x2, R22 ;  /* 0x000000026d447824 */ /* 0x000fe200078e0016 */
[----:B------:R-:W-:Y:S02]  /*24f0*/  IADD3 R22, R111, 0xb080, RZ ;  /* 0x0000b0806f167810 */ /* 0x000fe40007ffe0ff */
[----:B------:R-:W-:Y:S01]  /*2500*/  IMAD.U32 R60, R109, 0x2, R26 ;  /* 0x000000026d3c7824 */ /* 0x000fe200078e001a */
[C---:B----4-:R-:W-:Y:S01]  /*2510*/  HMMA.16816.F16 R82, R28.reuse, R16, R82 ;  /* 0x000000101c52723c */ /* 0x050fe20000000852 */
[----:B------:R-:W-:Y:S01]  /*2520*/  IADD3 R26, R111, 0xb0e0, RZ ;  /* 0x0000b0e06f1a7810 */ /* 0x000fe20007ffe0ff */
[----:B------:R-:W2:Y:S04]  /*2530*/  LDSM.16.MT88.4 R68, [R68] ;  /* 0x000000004444783b */ /* 0x000ea80000004200 */
[----:B------:R-:W3:Y:S02]  /*2540*/  LDSM.16.MT88.4 R60, [R60] ;  /* 0x000000003c3c783b */ /* 0x000ee40000004200 */
[C---:B------:R-:W-:Y:S02]  /*2550*/  HMMA.16816.F16 R80, R28.reuse, R18, R80 ;  /* 0x000000121c50723c */ /* 0x040fe40000000850 */
[----:B------:R-:W-:Y:S06]  /*2560*/  LDSM.16.MT88.4 R44, [R44] ;  /* 0x000000002c2c783b */ /* 0x000fec0000004200 */
[C---:B-----5:R-:W-:Y:S07]  /*2570*/  HMMA.16816.F16 R98, R28.reuse, R48, R98 ;  /* 0x000000301c62723c */ /* 0x060fee0000000862 */
[C---:B------:R-:W-:Y:S01]  /*2580*/  IMAD.U32 R48, R109.reuse, 0x2, R22 ;  /* 0x000000026d307824 */ /* 0x040fe200078e0016 */
[C---:B------:R-:W-:Y:S01]  /*2590*/  HMMA.16816.F16 R96, R28.reuse, R50, R96 ;  /* 0x000000321c60723c */ /* 0x040fe20000000860 */
[----:B------:R-:W-:Y:S04]  /*25a0*/  LDSM.16.M88.4 R20, [R21] ;  /* 0x000000001514783b */ /* 0x000fe80000000200 */
[----:B------:R-:W4:Y:S03]  /*25b0*/  LDSM.16.MT88.4 R48, [R48] ;  /* 0x000000003030783b */ /* 0x000f260000004200 */
[C---:B------:R-:W-:Y:S07]  /*25c0*/  HMMA.16816.F16 R86, R28.reuse, R36, R86 ;  /* 0x000000241c56723c */ /* 0x040fee0000000856 */
[----:B------:R-:W-:Y:S01]  /*25d0*/  IMAD.U32 R36, R109, 0x2, R26 ;  /* 0x000000026d247824 */ /* 0x000fe200078e001a */
[C---:B------:R-:W-:Y:S05]  /*25e0*/  HMMA.16816.F16 R84, R28.reuse, R38, R84 ;  /* 0x000000261c54723c */ /* 0x040fea0000000854 */
[----:B------:R-:W-:Y:S03]  /*25f0*/  LDSM.16.MT88.4 R36, [R36] ;  /* 0x000000002424783b */ /* 0x000fe60000004200 */
[C---:B------:R-:W-:Y:S07]  /*2600*/  HMMA.16816.F16 R18, R28.reuse, R32, R42 ;  /* 0x000000201c12723c */ /* 0x040fee000000082a */
[C---:B------:R-:W-:Y:S01]  /*2610*/  IADD3 R32, R111.reuse, 0xb140, RZ ;  /* 0x0000b1406f207810 */ /* 0x040fe20007ffe0ff */
[----:B------:R-:W-:Y:S07]  /*2620*/  HMMA.16816.F16 R16, R28, R34, R40 ;  /* 0x000000221c10723c */ /* 0x000fee0000000828 */
[C---:B------:R-:W-:Y:S01]  /*2630*/  IADD3 R28, R111.reuse, 0xb100, RZ ;  /* 0x0000b1006f1c7810 */ /* 0x040fe20007ffe0ff */
[----:B------:R-:W-:Y:S01]  /*2640*/  HMMA.16816.F16 R100, R52, R76, R100 ;  /* 0x0000004c3464723c */ /* 0x000fe20000000864 */
[----:B------:R-:W-:Y:S01]  /*2650*/  IADD3 R30, R111, 0xb120, RZ ;  /* 0x0000b1206f1e7810 */ /* 0x000fe20007ffe0ff */
[----:B------:R-:W-:-:S02]  /*2660*/  IMAD.U32 R40, R109, 0x2, R24 ;  /* 0x000000026d287824 */ /* 0x000fc400078e0018 */
[C---:B------:R-:W-:Y:S02]  /*2670*/  IMAD.U32 R33, R109.reuse, 0x2, R28 ;  /* 0x000000026d217824 */ /* 0x040fe400078e001c */
[----:B------:R-:W-:Y:S01]  /*2680*/  IMAD.U32 R30, R109, 0x2, R30 ;  /* 0x000000026d1e7824 */ /* 0x000fe200078e001e */
[----:B------:R-:W-:Y:S01]  /*2690*/  IADD3 R76, R111, 0xb160, RZ ;  /* 0x0000b1606f4c7810 */ /* 0x000fe20007ffe0ff */
[C---:B------:R-:W-:Y:S01]  /*26a0*/  IMAD.U32 R24, R109.reuse, 0x2, R32 ;  /* 0x000000026d187824 */ /* 0x040fe200078e0020 */
[C---:B------:R-:W-:Y:S01]  /*26b0*/  HMMA.16816.F16 R102, R52.reuse, R78, R102 ;  /* 0x0000004e3466723c */ /* 0x040fe20000000866 */
[----:B------:R-:W5:Y:S02]  /*26c0*/  LDSM.16.MT88.4 R40, [R40] ;  /* 0x000000002828783b */ /* 0x000f640000004200 */
[----:B------:R-:W-:Y:S02]  /*26d0*/  IMAD.U32 R76, R109, 0x2, R76 ;  /* 0x000000026d4c7824 */ /* 0x000fe400078e004c */
[----:B------:R-:W3:Y:S03]  /*26e0*/  LDSM.16.MT88.4 R32, [R33] ;  /* 0x000000002120783b */ /* 0x000ee60000004200 */
[C---:B-1----:R-:W-:Y:S01]  /*26f0*/  HMMA.16816.F16 R72, R52.reuse, R72, R98 ;  /* 0x000000483448723c */ /* 0x042fe20000000862 */
[----:B------:R-:W1:Y:S04]  /*2700*/  LDSM.16.MT88.4 R28, [R30] ;  /* 0x000000001e1c783b */ /* 0x000e680000004200 */
[----:B------:R-:W1:Y:S03]  /*2710*/  LDSM.16.MT88.4 R24, [R24] ;  /* 0x000000001818783b */ /* 0x000e660000004200 */
[C---:B------:R-:W-:Y:S01]  /*2720*/  HMMA.16816.F16 R74, R52.reuse, R74, R96 ;  /* 0x0000004a344a723c */ /* 0x040fe20000000860 */
[----:B------:R-:W1:Y:S07]  /*2730*/  LDSM.16.MT88.4 R76, [R76] ;  /* 0x000000004c4c783b */ /* 0x000e6e0000004200 */
[C---:B--2---:R-:W-:Y:S08]  /*2740*/  HMMA.16816.F16 R68, R52.reuse, R68, R94 ;  /* 0x000000443444723c */ /* 0x044ff0000000085e */
[C---:B------:R-:W-:Y:S08]  /*2750*/  HMMA.16816.F16 R70, R52.reuse, R70, R92 ;  /* 0x000000463446723c */ /* 0x040ff0000000085c */
[C---:B------:R-:W-:Y:S08]  /*2760*/  HMMA.16816.F16 R64, R52.reuse, R64, R86 ;  /* 0x000000403440723c */ /* 0x040ff00000000856 */
[C---:B------:R-:W-:Y:S08]  /*2770*/  HMMA.16816.F16 R66, R52.reuse, R66, R84 ;  /* 0x000000423442723c */ /* 0x040ff00000000854 */
[C---:B---3--:R-:W-:Y:S08]  /*2780*/  HMMA.16816.F16 R60, R52.reuse, R60, R82 ;  /* 0x0000003c343c723c */ /* 0x048ff00000000852 */
[C---:B------:R-:W-:Y:S08]  /*2790*/  HMMA.16816.F16 R62, R52.reuse, R62, R80 ;  /* 0x0000003e343e723c */ /* 0x040ff00000000850 */
[C---:B------:R-:W-:Y:S08]  /*27a0*/  HMMA.16816.F16 R18, R52.reuse, R56, R18 ;  /* 0x000000383412723c */ /* 0x040ff00000000812 */
[----:B------:R-:W-:Y:S08]  /*27b0*/  HMMA.16816.F16 R16, R52, R58, R16 ;  /* 0x0000003a3410723c */ /* 0x000ff00000000810 */
[C---:B----4-:R-:W-:Y:S08]  /*27c0*/  HMMA.16816.F16 R14, R20.reuse, R48, R14 ;  /* 0x00000030140e723c */ /* 0x050ff0000000080e */
[C---:B------:R-:W-:Y:S08]  /*27d0*/  HMMA.16816.F16 R50, R20.reuse, R50, R90 ;  /* 0x000000321432723c */ /* 0x040ff0000000085a */
[C---:B------:R-:W-:Y:S08]  /*27e0*/  HMMA.16816.F16 R12, R20.reuse, R44, R12 ;  /* 0x0000002c140c723c */ /* 0x040ff0000000080c */
[C---:B------:R-:W-:Y:S08]  /*27f0*/  HMMA.16816.F16 R46, R20.reuse, R46, R88 ;  /* 0x0000002e142e723c */ /* 0x040ff00000000858 */
[C---:B-----5:R-:W-:Y:S08]  /*2800*/  HMMA.16816.F16 R40, R20.reuse, R40, R100 ;  /* 0x000000281428723c */ /* 0x060ff00000000864 */
[C---:B------:R-:W-:Y:S08]  /*2810*/  HMMA.16816.F16 R42, R20.reuse, R42, R102 ;  /* 0x0000002a142a723c */ /* 0x040ff00000000866 */
[C---:B------:R-:W-:Y:S08]  /*2820*/  HMMA.16816.F16 R72, R20.reuse, R36, R72 ;  /* 0x000000241448723c */ /* 0x040ff00000000848 */
[C---:B------:R-:W-:Y:S08]  /*2830*/  HMMA.16816.F16 R74, R20.reuse, R38, R74 ;  /* 0x00000026144a723c */ /* 0x040ff0000000084a */
[C---:B------:R-:W-:Y:S08]  /*2840*/  HMMA.16816.F16 R68, R20.reuse, R32, R68 ;  /* 0x000000201444723c */ /* 0x040ff00000000844 */
[C---:B------:R-:W-:Y:S08]  /*2850*/  HMMA.16816.F16 R70, R20.reuse, R34, R70 ;  /* 0x000000221446723c */ /* 0x040ff00000000846 */
[C---:B-1----:R-:W-:Y:S08]  /*2860*/  HMMA.16816.F16 R86, R20.reuse, R28, R64 ;  /* 0x0000001c1456723c */ /* 0x042ff00000000840 */
[C---:B------:R-:W-:Y:S08]  /*2870*/  HMMA.16816.F16 R84, R20.reuse, R30, R66 ;  /* 0x0000001e1454723c */ /* 0x040ff00000000842 */
[C---:B------:R-:W-:Y:S08]  /*2880*/  HMMA.16816.F16 R82, R20.reuse, R24, R60 ;  /* 0x000000181452723c */ /* 0x040ff0000000083c */
[C---:B------:R-:W-:Y:S08]  /*2890*/  HMMA.16816.F16 R80, R20.reuse, R26, R62 ;  /* 0x0000001a1450723c */ /* 0x040ff0000000083e */
[C---:B------:R-:W-:Y:S08]  /*28a0*/  HMMA.16816.F16 R76, R20.reuse, R76, R18 ;  /* 0x0000004c144c723c */ /* 0x040ff00000000812 */
[----:B------:R-:W-:Y:S11]  /*28b0*/  HMMA.16816.F16 R78, R20, R78, R16 ;  /* 0x0000004e144e723c */ /* 0x000ff60000000810 */
[----:B------:R-:W-:Y:S11]  /*28c0*/  @!UPT UIADD3 URZ, URZ, URZ, URZ ;  /* 0x0000003f3f3ff290 */ /* 0x000ff6000fffe03f */
.L_x_23:
[----:B------:R-:W-:Y:S02]  /*28d0*/  WARPSYNC 0xffffffff ;  /* 0xffffffff00007948 */ /* 0x000fe40003800000 */
[----:B------:R-:W-:Y:S01]  /*28e0*/  IADD3 R9, R9, 0x1, RZ ;  /* 0x0000000109097810 */ /* 0x000fe20007ffe0ff */
[----:B------:R-:W-:Y:S03]  /*28f0*/  BAR.SYNC.DEFER_BLOCKING 0x0 ;  /* 0x0000000000007b1d */ /* 0x000fe60000010000 */
[----:B------:R-:W-:-:S13]  /*2900*/  ISETP.GE.AND P0, PT, R9, R3, PT ;  /* 0x000000030900720c */ /* 0x000fda0003f06270 */
[----:B------:R-:W-:Y:S01]  /*2910*/  @P0 CALL.REL.NOINC `(.L_x_0) ;  /* 0x0000001000000944 */ /* 0x000fe20003c00000 */
[----:B------:R-:W-:Y:S05]  /*2920*/  BRA `(.L_x_24) ;  /* 0xffffdc5000007947 */ /* 0x000fea000383ffff */
.L_x_0:
[----:B------:R-:W-:-:S13]  /*2930*/  ISETP.GE.AND P0, PT, R0, 0x20, PT ;  /* 0x000000200000780c */ /* 0x000fda0003f06270 */
[----:B------:R-:W-:Y:S05]  /*2940*/  @!P0 EXIT ;  /* 0x000000000000894d */ /* 0x000fea0003800000 */
[----:B------:R-:W2:Y:S01]  /*2950*/  S2R R5, SR_CTAID.Y ;  /* 0x0000000000057919 */ /* 0x000ea20000002600 */
[C---:B------:R-:W-:Y:S02]  /*2960*/  IADD3 R0, R110.reuse, 0x10, RZ ;  /* 0x000000106e007810 */ /* 0x040fe40007ffe0ff */
[----:B------:R-:W-:Y:S01]  /*2970*/  IADD3 R2, R110, 0x20, RZ ;  /* 0x000000206e027810 */ /* 0x000fe20007ffe0ff */
[----:B--2---:R-:W-:-:S04]  /*2980*/  IMAD R5, R5, 0x8, R108 ;  /* 0x0000000805057824 */ /* 0x004fc800078e026c */
[----:B------:R-:W-:-:S05]  /*2990*/  IMAD.SHL.U32 R5, R5, 0x10, RZ ;  /* 0x0000001005057824 */ /* 0x000fca00078e00ff */
[C---:B------:R-:W-:Y:S01]  /*29a0*/  ISETP.GE.AND P0, PT, R5.reuse, c[0x0][0x178], PT ;  /* 0x00005e0005007a0c */ /* 0x040fe20003f06270 */
[----:B------:R-:W-:-:S03]  /*29b0*/  IMAD R5, R5, c[0x0][0x17c], RZ ;  /* 0x00005f0005057a24 */ /* 0x000fc600078e02ff */
[----:B------:R-:W-:Y:S02]  /*29c0*/  ISETP.GE.OR P1, PT, R110, c[0x0][0x17c], P0 ;  /* 0x00005f006e007a0c */ /* 0x000fe40000726670 */
[----:B------:R-:W-:-:S11]  /*29d0*/  SHF.R.S32.HI R3, RZ, 0x1f, R5 ;  /* 0x0000001fff037819 */ /* 0x000fd60000011405 */
[----:B------:R-:W-:Y:S05]  /*29e0*/  @P1 BRA `(.L_x_25) ;  /* 0x0000013000001947 */ /* 0x000fea0003800000 */
[----:B------:R-:W2:Y:S01]  /*29f0*/  S2R R6, SR_LANEID ;  /* 0x0000000000067919 */ /* 0x000ea20000000000 */
[----:B------:R-:W-:Y:S01]  /*2a00*/  IMAD.MOV.U32 R11, RZ, RZ, c[0x0][0x17c] ;  /* 0x00005f00ff0b7624 */ /* 0x000fe200078e00ff */
[C---:B------:R-:W-:Y:S01]  /*2a10*/  IADD3 R4, P1, R110.reuse, R5, RZ ;  /* 0x000000056e047210 */ /* 0x040fe20007f3e0ff */
[----:B------:R-:W-:Y:S01]  /*2a20*/  IMAD.MOV.U32 R7, RZ, RZ, RZ ;  /* 0x000000ffff077224 */ /* 0x000fe200078e00ff */
[----:B------:R-:W-:Y:S02]  /*2a30*/  WARPSYNC 0xffffffff ;  /* 0xffffffff00007948 */ /* 0x000fe40003800000 */
[----:B------:R-:W-:Y:S02]  /*2a40*/  SHF.R.U32.HI R11, RZ, 0x1, R11 ;  /* 0x00000001ff0b7819 */ /* 0x000fe4000001160b */
[----:B-1----:R-:W-:Y:S02]  /*2a50*/  LEA.HI.X.SX32 R19, R110, R3, 0x1, P1 ;  /* 0x000000036e137211 */ /* 0x002fe400008f0eff */
[----:B------:R-:W-:-:S02]  /*2a60*/  LEA R17, P1, R4, c[0x0][0x170], 0x1 ;  /* 0x00005c0004117a11 */ /* 0x000fc400078208ff */
[----:B--2---:R-:W-:Y:S02]  /*2a70*/  SHF.R.U32.HI R9, RZ, 0x2, R6 ;  /* 0x00000002ff097819 */ /* 0x004fe40000011606 */
[----:B------:R-:W-:-:S05]  /*2a80*/  LOP3.LUT R6, R6, 0x3, RZ, 0xc0, !PT ;  /* 0x0000000306067812 */ /* 0x000fca00078ec0ff */
[----:B------:R-:W-:Y:S01]  /*2a90*/  IMAD.WIDE.U32 R6, R9, R11, R6 ;  /* 0x0000000b09067225 */ /* 0x000fe200078e0006 */
[----:B------:R-:W-:-:S04]  /*2aa0*/  LEA.HI.X R9, R4, c[0x0][0x174], R19, 0x1, P1 ;  /* 0x00005d0004097a11 */ /* 0x000fc800008f0c13 */
[----:B------:R-:W-:-:S04]  /*2ab0*/  LEA R8, P1, R6, R17, 0x2 ;  /* 0x0000001106087211 */ /* 0x000fc800078210ff */
[----:B------:R-:W-:-:S05]  /*2ac0*/  LEA.HI.X R9, R6, R9, R7, 0x2, P1 ;  /* 0x0000000906097211 */ /* 0x000fca00008f1407 */
[----:B------:R-:W-:Y:S01]  /*2ad0*/  IMAD.WIDE.U32 R6, R11, 0x20, R8 ;  /* 0x000000200b067825 */ /* 0x000fe200078e0008 */
[----:B------:R1:W-:Y:S04]  /*2ae0*/  STG.E [R8.64], R14 ;  /* 0x0000000e08007986 */ /* 0x0003e8000c101904 */
[----:B------:R1:W-:Y:S04]  /*2af0*/  STG.E [R6.64], R15 ;  /* 0x0000000f06007986 */ /* 0x0003e8000c101904 */
[----:B------:R1:W-:Y:S04]  /*2b00*/  STG.E [R8.64+0x10], R50 ;  /* 0x0000103208007986 */ /* 0x0003e8000c101904 */
[----:B------:R1:W-:Y:S02]  /*2b10*/  STG.E [R6.64+0x10], R51 ;  /* 0x0000103306007986 */ /* 0x0003e4000c101904 */
.L_x_25:
[----:B------:R-:W-:Y:S02]  /*2b20*/  ISETP.GE.OR P6, PT, R0, c[0x0][0x17c], P0 ;  /* 0x00005f0000007a0c */ /* 0x000fe400007c6670 */
[----:B------:R-:W-:-:S02]  /*2b30*/  IADD3 R4, R110, 0x30, RZ ;  /* 0x000000306e047810 */ /* 0x000fc40007ffe0ff */
[C---:B------:R-:W-:Y:S02]  /*2b40*/  IADD3 R10, R110.reuse, 0x40, RZ ;  /* 0x000000406e0a7810 */ /* 0x040fe40007ffe0ff */
[C---:B-1----:R-:W-:Y:S02]  /*2b50*/  IADD3 R14, R110.reuse, 0x50, RZ ;  /* 0x000000506e0e7810 */ /* 0x042fe40007ffe0ff */
[C---:B------:R-:W-:Y:S02]  /*2b60*/  IADD3 R16, R110.reuse, 0x60, RZ ;  /* 0x000000606e107810 */ /* 0x040fe40007ffe0ff */
[----:B------:R-:W-:Y:S02]  /*2b70*/  IADD3 R110, R110, 0x70, RZ ;  /* 0x000000706e6e7810 */ /* 0x000fe40007ffe0ff */
[----:B------:R-:W-:Y:S02]  /*2b80*/  ISETP.GE.OR P5, PT, R2, c[0x0][0x17c], P0 ;  /* 0x00005f0002007a0c */ /* 0x000fe400007a6670 */
[----:B------:R-:W-:-:S02]  /*2b90*/  ISETP.GE.OR P4, PT, R4, c[0x0][0x17c], P0 ;  /* 0x00005f0004007a0c */ /* 0x000fc40000786670 */
[----:B------:R-:W-:Y:S02]  /*2ba0*/  ISETP.GE.OR P3, PT, R10, c[0x0][0x17c], P0 ;  /* 0x00005f000a007a0c */ /* 0x000fe40000766670 */
[----:B------:R-:W-:Y:S02]  /*2bb0*/  ISETP.GE.OR P2, PT, R14, c[0x0][0x17c], P0 ;  /* 0x00005f000e007a0c */ /* 0x000fe40000746670 */
[----:B------:R-:W-:Y:S02]  /*2bc0*/  ISETP.GE.OR P1, PT, R16, c[0x0][0x17c], P0 ;  /* 0x00005f0010007a0c */ /* 0x000fe40000726670 */
[----:B------:R-:W-:Y:S01]  /*2bd0*/  ISETP.GE.OR P0, PT, R110, c[0x0][0x17c], P0 ;  /* 0x00005f006e007a0c */ /* 0x000fe20000706670 */
[----:B------:R-:W-:Y:S07]  /*2be0*/  @P6 BRA `(.L_x_26) ;  /* 0x0000013000006947 */ /* 0x000fee0003800000 */
[----:B------:R-:W1:Y:S01]  /*2bf0*/  S2R R6, SR_LANEID ;  /* 0x0000000000067919 */ /* 0x000e620000000000 */
[----:B------:R-:W-:Y:S01]  /*2c00*/  IMAD.MOV.U32 R7, RZ, RZ, c[0x0][0x17c] ;  /* 0x00005f00ff077624 */ /* 0x000fe200078e00ff */
[----:B------:R-:W-:Y:S01]  /*2c10*/  IADD3 R15, P6, R5, R0, RZ ;  /* 0x00000000050f7210 */ /* 0x000fe20007fde0ff */
[----:B------:R-:W-:Y:S03]  /*2c20*/  WARPSYNC 0xffffffff ;  /* 0xffffffff00007948 */ /* 0x000fe60003800000 */
[----:B------:R-:W-:Y:S01]  /*2c30*/  SHF.R.U32.HI R17, RZ, 0x1, R7 ;  /* 0x00000001ff117819 */ /* 0x000fe20000011607 */
[----:B------:R-:W-:Y:S01]  /*2c40*/  IMAD.MOV.U32 R7, RZ, RZ, RZ ;  /* 0x000000ffff077224 */ /* 0x000fe200078e00ff */
[----:B------:R-:W-:-:S02]  /*2c50*/  LEA.HI.X.SX32 R0, R0, R3, 0x1, P6 ;  /* 0x0000000300007211 */ /* 0x000fc400030f0eff */
[----:B------:R-:W-:Y:S02]  /*2c60*/  LEA R11, P6, R15, c[0x0][0x170], 0x1 ;  /* 0x00005c000f0b7a11 */ /* 0x000fe400078c08ff */
[----:B-1----:R-:W-:Y:S02]  /*2c70*/  SHF.R.U32.HI R9, RZ, 0x2, R6 ;  /* 0x00000002ff097819 */ /* 0x002fe40000011606 */
        /* <DEDUP_REMOVED lines=10> */
.L_x_26:
[----:B------:R-:W-:Y:S05]  /*2d20*/  @P5 BRA `(.L_x_27) ;  /* 0x0000013000005947 */ /* 0x000fea0003800000 */
[----:B-1----:R-:W1:Y:S01]  /*2d30*/  S2R R6, SR_LANEID ;  /* 0x0000000000067919 */ /* 0x002e620000000000 */
        /* <DEDUP_REMOVED lines=18> */
.L_x_27:
[----:B------:R-:W-:Y:S05]  /*2e60*/  @P4 BRA `(.L_x_28) ;  /* 0x0000013000004947 */ /* 0x000fea0003800000 */
[----:B-1----:R-:W1:Y:S01]  /*2e70*/  S2R R6, SR_LANEID ;  /* 0x0000000000067919 */ /* 0x002e620000000000 */
[----:B------:R-:W-:Y:S01]  /*2e80*/  IMAD.MOV.U32 R2, RZ, RZ, c[0x0][0x17c] ;  /* 0x00005f00ff027624 */ /* 0x000fe200078e00ff */
[----:B------:R-:W-:Y:S01]  /*2e90*/  IADD3 R0, P4, R5, R4, RZ ;  /* 0x0000000405007210 */ /* 0x000fe20007f9e0ff */
[----:B------:R-:W-:Y:S01]  /*2ea0*/  IMAD.MOV.U32 R7, RZ, RZ, RZ ;  /* 0x000000ffff077224 */ /* 0x000fe200078e00ff */
[----:B------:R-:W-:Y:S02]  /*2eb0*/  WARPSYNC 0xffffffff ;  /* 0xffffffff00007948 */ /* 0x000fe40003800000 */
[----:B------:R-:W-:-:S02]  /*2ec0*/  SHF.R.U32.HI R15, RZ, 0x1, R2 ;  /* 0x00000001ff0f7819 */ /* 0x000fc40000011602 */
[----:B------:R-:W-:Y:S02]  /*2ed0*/  LEA.HI.X.SX32 R13, R4, R3, 0x1, P4 ;  /* 0x00000003040d7211 */ /* 0x000fe400020f0eff */
        /* <DEDUP_REMOVED lines=12> */
.L_x_28:
        /* <DEDUP_REMOVED lines=20> */
.L_x_29:
        /* <DEDUP_REMOVED lines=20> */
.L_x_30:
        /* <DEDUP_REMOVED lines=20> */
.L_x_31:
[----:B------:R-:W-:Y:S05]  /*3360*/  @P0 EXIT ;  /* 0x000000000000094d */ /* 0x000fea0003800000 */
[----:B------:R-:W2:Y:S01]  /*3370*/  S2R R2, SR_LANEID ;  /* 0x0000000000027919 */ /* 0x000ea20000000000 */
[----:B------:R-:W-:Y:S01]  /*3380*/  IMAD.MOV.U32 R4, RZ, RZ, c[0x0][0x17c] ;  /* 0x00005f00ff047624 */ /* 0x000fe200078e00ff */
[----:B------:R-:W-:Y:S01]  /*3390*/  IADD3 R0, P0, R5, R110, RZ ;  /* 0x0000006e05007210 */ /* 0x000fe20007f1e0ff */
[----:B------:R-:W-:Y:S03]  /*33a0*/  WARPSYNC 0xffffffff ;  /* 0xffffffff00007948 */ /* 0x000fe60003800000 */
[----:B------:R-:W-:-:S02]  /*33b0*/  SHF.R.U32.HI R11, RZ, 0x1, R4 ;  /* 0x00000001ff0b7819 */ /* 0x000fc40000011604 */
[----:B-1----:R-:W-:Y:S01]  /*33c0*/  LEA.HI.X.SX32 R9, R110, R3, 0x1, P0 ;  /* 0x000000036e097211 */ /* 0x002fe200000f0eff */
[----:B------:R-:W-:Y:S01]  /*33d0*/  IMAD.MOV.U32 R3, RZ, RZ, RZ ;  /* 0x000000ffff037224 */ /* 0x000fe200078e00ff */
[----:B------:R-:W-:Y:S02]  /*33e0*/  LEA R7, P0, R0, c[0x0][0x170], 0x1 ;  /* 0x00005c0000077a11 */ /* 0x000fe400078008ff */
[----:B--2---:R-:W-:Y:S02]  /*33f0*/  SHF.R.U32.HI R5, RZ, 0x2, R2 ;  /* 0x00000002ff057819 */ /* 0x004fe40000011602 */
[----:B------:R-:W-:-:S05]  /*3400*/  LOP3.LUT R2, R2, 0x3, RZ, 0xc0, !PT ;  /* 0x0000000302027812 */ /* 0x000fca00078ec0ff */
[----:B------:R-:W-:Y:S01]  /*3410*/  IMAD.WIDE.U32 R4, R5, R11, R2 ;  /* 0x0000000b05047225 */ /* 0x000fe200078e0002 */
[----:B------:R-:W-:-:S04]  /*3420*/  LEA.HI.X R3, R0, c[0x0][0x174], R9, 0x1, P0 ;  /* 0x00005d0000037a11 */ /* 0x000fc800000f0c09 */
[----:B------:R-:W-:-:S04]  /*3430*/  LEA R2, P0, R4, R7, 0x2 ;  /* 0x0000000704027211 */ /* 0x000fc800078010ff */
[----:B------:R-:W-:-:S05]  /*3440*/  LEA.HI.X R3, R4, R3, R5, 0x2, P0 ;  /* 0x0000000304037211 */ /* 0x000fca00000f1405 */
[----:B------:R-:W-:Y:S01]  /*3450*/  IMAD.WIDE.U32 R4, R11, 0x20, R2 ;  /* 0x000000200b047825 */ /* 0x000fe200078e0002 */
[----:B------:R-:W-:Y:S04]  /*3460*/  STG.E [R2.64], R76 ;  /* 0x0000004c02007986 */ /* 0x000fe8000c101904 */
[----:B------:R-:W-:Y:S04]  /*3470*/  STG.E [R4.64], R77 ;  /* 0x0000004d04007986 */ /* 0x000fe8000c101904 */
[----:B------:R-:W-:Y:S04]  /*3480*/  STG.E [R2.64+0x10], R78 ;  /* 0x0000104e02007986 */ /* 0x000fe8000c101904 */
[----:B------:R-:W-:Y:S01]  /*3490*/  STG.E [R4.64+0x10], R79 ;  /* 0x0000104f04007986 */ /* 0x000fe2000c101904 */
[----:B------:R-:W-:Y:S05]  /*34a0*/  EXIT ;  /* 0x000000000000794d */ /* 0x000fea0003800000 */
.L_x_32:
[----:B------:R-:W-:-:S00]  /*34b0*/  BRA `(.L_x_32) ;  /* 0xfffffff000007947 */ /* 0x000fc0000383ffff */
[----:B------:R-:W-:-:S00]  /*34c0*/  NOP ;  /* 0x0000000000007918 */ /* 0x000fc00000000000 */
        /* <DEDUP_REMOVED lines=11> */
.L_x_33:


//--------------------- .nv.shared.gemm_mma_kernel --------------------------
	.section	.nv.shared.gemm_mma_kernel,"aw",@nobits
	.sectionflags	@""
	.align	16
